// auto-generated by cutlass_sweep.fmha — config: {"arch": "sm_90", "dtype": "bf16", "head_dim": 128, "mask": "none", "schedule": "pingpong", "tile_kv": 128, "tile_q": 128}
#include "cutlass/cutlass.h"
#include "cute/tensor.hpp"
#include "cutlass/device_kernel.h"
#include "cutlass/kernel_hardware_info.h"
#include "88_hopper_fmha/collective/fmha_fusion.hpp"
#include "88_hopper_fmha/kernel/fmha_kernel_builder.hpp"

using namespace cute;
using Element = cutlass::bfloat16_t;
using TileShape = Shape<_128, _128, _128>;
using StrideQ = cute::tuple<int, _1, cute::tuple<int, int>>;
using StrideK = cute::tuple<int, _1, cute::tuple<int, int>>;
using StrideV = cute::tuple<int, cute::_1, cute::tuple<int, int>>;

using Kernel = typename cutlass::fmha::kernel::FmhaBuilder<
    Element, float, float,
    TileShape, StrideQ, StrideK, StrideV,
    cutlass::fmha::collective::DefaultFusion,
    cutlass::gemm::KernelTmaWarpSpecializedPingpong
  >::Kernel;

auto* _anchor = &cutlass::device_kernel<Kernel>;


// ===== COMPILED SASS (sm_90a) =====

	.target	sm_90a

	.elftype	@"ET_EXEC"


//--------------------- .note.nv.tkinfo           --------------------------
	.section	.note.nv.tkinfo,"",@"SHT_NOTE"
	.sectionflags	@"SHF_NOTE_NV_TKINFO"
	.tkinfo
        /*0018*/ 	.word	0x00000002
        /*0030*/ 	.string	""
        /*0030*/ 	.string	"ptxas"
        /*0030*/ 	.string	"Cuda compilation tools, release 13.0, V13.0.88"
        /*0030*/ 	.string	"Build cuda_13.0.r13.0/compiler.36424714_0"
        /*0030*/ 	.string	"-arch sm_90a -m 64 "



//--------------------- .note.nv.cuinfo           --------------------------
	.section	.note.nv.cuinfo,"",@"SHT_NOTE"
	.sectionflags	@"SHF_NOTE_NV_CUINFO"
        /*0018*/ 	.short	0x0002
        /*001a*/ 	.short	0x005a
        /*001c*/ 	.short	0x0082
	.zero		2


//--------------------- .nv.info                  --------------------------
	.section	.nv.info,"",@"SHT_CUDA_INFO"
	.align	4


	//----- nvinfo : EIATTR_REGCOUNT
	.align		4
        /*0000*/ 	.byte	0x04, 0x2f
        /*0002*/ 	.short	(.L_16 - .L_15)
	.align		4
.L_15:
        /*0004*/ 	.word	index@(_ZN7cutlass13device_kernelINS_4fmha6kernel28FmhaKernelTmaWarpSpecializedINS1_10collective30FmhaMainloopTmaWarpSpecializedINS_10bfloat16_tEffN4cute5tupleIJNS7_1CILi128EEESA_SA_EEENS8_IJiNS9_ILi1EEENS8_IJiiEEEEEESE_SE_NS4_13DefaultFusionEJNS2_6OptionILNS2_3TagE0ENS9_ILb1EEEEENSG_ILSH_2ESI_EEEEENS4_15FmhaFwdEpilogueIS6_fNS8_IJNS9_ILi64EEESA_SA_EEEEENS2_23PersistentTileSchedulerEJSJ_SK_EEEEEvNT_6ParamsE)
        /*0008*/ 	.word	0x000000a8


	//----- nvinfo : EIATTR_FRAME_SIZE
	.align		4
.L_16:
        /*000c*/ 	.byte	0x04, 0x11
        /*000e*/ 	.short	(.L_18 - .L_17)
	.align		4
.L_17:
        /*0010*/ 	.word	index@($__internal_0_$__cuda_sm20_rcp_rn_f32_slowpath)
        /*0014*/ 	.word	0x00000000


	//----- nvinfo : EIATTR_FRAME_SIZE
	.align		4
.L_18:
        /*0018*/ 	.byte	0x04, 0x11
        /*001a*/ 	.short	(.L_20 - .L_19)
	.align		4
.L_19:
        /*001c*/ 	.word	index@(_ZN7cutlass13device_kernelINS_4fmha6kernel28FmhaKernelTmaWarpSpecializedINS1_10collective30FmhaMainloopTmaWarpSpecializedINS_10bfloat16_tEffN4cute5tupleIJNS7_1CILi128EEESA_SA_EEENS8_IJiNS9_ILi1EEENS8_IJiiEEEEEESE_SE_NS4_13DefaultFusionEJNS2_6OptionILNS2_3TagE0ENS9_ILb1EEEEENSG_ILSH_2ESI_EEEEENS4_15FmhaFwdEpilogueIS6_fNS8_IJNS9_ILi64EEESA_SA_EEEEENS2_23PersistentTileSchedulerEJSJ_SK_EEEEEvNT_6ParamsE)
        /*0020*/ 	.word	0x00000000


	//----- nvinfo : EIATTR_MIN_STACK_SIZE
	.align		4
.L_20:
        /*0024*/ 	.byte	0x04, 0x12
        /*0026*/ 	.short	(.L_22 - .L_21)
	.align		4
.L_21:
        /*0028*/ 	.word	index@(_ZN7cutlass13device_kernelINS_4fmha6kernel28FmhaKernelTmaWarpSpecializedINS1_10collective30FmhaMainloopTmaWarpSpecializedINS_10bfloat16_tEffN4cute5tupleIJNS7_1CILi128EEESA_SA_EEENS8_IJiNS9_ILi1EEENS8_IJiiEEEEEESE_SE_NS4_13DefaultFusionEJNS2_6OptionILNS2_3TagE0ENS9_ILb1EEEEENSG_ILSH_2ESI_EEEEENS4_15FmhaFwdEpilogueIS6_fNS8_IJNS9_ILi64EEESA_SA_EEEEENS2_23PersistentTileSchedulerEJSJ_SK_EEEEEvNT_6ParamsE)
        /*002c*/ 	.word	0x00000000
.L_22:


//--------------------- .nv.compat                --------------------------
	.section	.nv.compat,"",@"SHT_CUDA_COMPAT_INFO"
	.align	4
        /*0000*/ 	.byte	0x02, 0x09, 0x01, 0x00, 0x02, 0x02, 0x04, 0x00, 0x02, 0x05, 0x05, 0x00, 0x03, 0x07, 0x01, 0x01
        /*0010*/ 	.byte	0x02, 0x03, 0x01, 0x00, 0x02, 0x06, 0x01, 0x00, 0x04, 0x0b, 0x08, 0x00, 0x00, 0x00, 0x00, 0x00
        /*0020*/ 	.byte	0x00, 0x00, 0x00, 0x00


//--------------------- .nv.info._ZN7cutlass13device_kernelINS_4fmha6kernel28FmhaKernelTmaWarpSpecializedINS1_10collective30FmhaMainloopTmaWarpSpecializedINS_10bfloat16_tEffN4cute5tupleIJNS7_1CILi128EEESA_SA_EEENS8_IJiNS9_ILi1EEENS8_IJiiEEEEEESE_SE_NS4_13DefaultFusionEJNS2_6OptionILNS2_3TagE0ENS9_ILb1EEEEENSG_ILSH_2ESI_EEEEENS4_15FmhaFwdEpilogueIS6_fNS8_IJNS9_ILi64EEESA_SA_EEEEENS2_23PersistentTileSchedulerEJSJ_SK_EEEEEvNT_6ParamsE --------------------------
	.section	.nv.info._ZN7cutlass13device_kernelINS_4fmha6kernel28FmhaKernelTmaWarpSpecializedINS1_10collective30FmhaMainloopTmaWarpSpecializedINS_10bfloat16_tEffN4cute5tupleIJNS7_1CILi128EEESA_SA_EEENS8_IJiNS9_ILi1EEENS8_IJiiEEEEEESE_SE_NS4_13DefaultFusionEJNS2_6OptionILNS2_3TagE0ENS9_ILb1EEEEENSG_ILSH_2ESI_EEEEENS4_15FmhaFwdEpilogueIS6_fNS8_IJNS9_ILi64EEESA_SA_EEEEENS2_23PersistentTileSchedulerEJSJ_SK_EEEEEvNT_6ParamsE,"",@"SHT_CUDA_INFO"
	.sectionflags	@""
	.align	4


	//----- nvinfo : EIATTR_CUDA_API_VERSION
	.align		4
        /*0000*/ 	.byte	0x04, 0x37
        /*0002*/ 	.short	(.L_24 - .L_23)
.L_23:
        /*0004*/ 	.word	0x00000082


	//----- nvinfo : EIATTR_KPARAM_INFO
	.align		4
.L_24:
        /*0008*/ 	.byte	0x04, 0x17
        /*000a*/ 	.short	(.L_26 - .L_25)
.L_25:
        /*000c*/ 	.word	0x00000000
        /*0010*/ 	.short	0x0000
        /*0012*/ 	.short	0x0070
        /*0014*/ 	.byte	0x00, 0xf0, 0x01, 0x20


	//----- nvinfo : EIATTR_SPARSE_MMA_MASK
	.align		4
.L_26:
        /*0018*/ 	.byte	0x03, 0x50
        /*001a*/ 	.short	0x0000


	//----- nvinfo : EIATTR_MAXREG_COUNT
	.align		4
        /*001c*/ 	.byte	0x03, 0x1b
        /*001e*/ 	.short	0x00a8


	//----- nvinfo : EIATTR_NUM_BARRIERS
	.align		4
        /*0020*/ 	.byte	0x02, 0x4c
        /*0022*/ 	.byte	0x02
	.zero		1


	//----- nvinfo : EIATTR_EXTERNS
	.align		4
        /*0024*/ 	.byte	0x04, 0x0f
        /*0026*/ 	.short	(.L_28 - .L_27)


	//   ....[0]....
	.align		4
.L_27:
        /*0028*/ 	.word	index@(__assertfail)


	//----- nvinfo : EIATTR_MERCURY_ISA_VERSION
	.align		4
.L_28:
        /*002c*/ 	.byte	0x03, 0x5f
        /*002e*/ 	.short	0x0101


	//----- nvinfo : EIATTR_INT_WARP_WIDE_INSTR_OFFSETS
	.align		4
        /*0030*/ 	.byte	0x04, 0x31
        /*0032*/ 	.short	(.L_30 - .L_29)


	//   ....[0]....
.L_29:
        /*0034*/ 	.word	0x00000760


	//   ....[1]....
        /*0038*/ 	.word	0x00000770


	//   ....[2]....
        /*003c*/ 	.word	0x00000780


	//   ....[3]....
        /*0040*/ 	.word	0x00000790


	//   ....[4]....
        /*0044*/ 	.word	0x00000800


	//   ....[5]....
        /*0048*/ 	.word	0x000009e0


	//   ....[6]....
        /*004c*/ 	.word	0x00000a90


	//----- nvinfo : EIATTR_COOP_GROUP_MASK_REGIDS
	.align		4
.L_30:
        /*0050*/ 	.byte	0x04, 0x29
        /*0052*/ 	.short	(.L_32 - .L_31)


	//   ....[0]....
.L_31:
        /*0054*/ 	.word	0xffffffff


	//   ....[1]....
        /*0058*/ 	.word	0xffffffff


	//   ....[2]....
        /*005c*/ 	.word	0xffffffff


	//   ....[3]....
        /*0060*/ 	.word	0xffffffff


	//   ....[4]....
        /*0064*/ 	.word	0xffffffff


	//   ....[5]....
        /*0068*/ 	.word	0xffffffff


	//   ....[6]....
        /*006c*/ 	.word	0xffffffff


	//   ....[7]....
        /*0070*/ 	.word	0xffffffff


	//   ....[8]....
        /*0074*/ 	.word	0xffffffff


	//   ....[9]....
        /*0078*/ 	.word	0xffffffff


	//   ....[10]....
        /*007c*/ 	.word	0xffffffff


	//   ....[11]....
        /*0080*/ 	.word	0xffffffff


	//   ....[12]....
        /*0084*/ 	.word	0xffffffff


	//   ....[13]....
        /*0088*/ 	.word	0xffffffff


	//   ....[14]....
        /*008c*/ 	.word	0xffffffff


	//   ....[15]....
        /*0090*/ 	.word	0xffffffff


	//   ....[16]....
        /*0094*/ 	.word	0xffffffff


	//   ....[17]....
        /*0098*/ 	.word	0xffffffff


	//----- nvinfo : EIATTR_COOP_GROUP_INSTR_OFFSETS
	.align		4
.L_32:
        /*009c*/ 	.byte	0x04, 0x28
        /*009e*/ 	.short	(.L_34 - .L_33)


	//   ....[0]....
.L_33:
        /*00a0*/ 	.word	0x00000070


	//   ....[1]....
        /*00a4*/ 	.word	0x000000a0


	//   ....[2]....
        /*00a8*/ 	.word	0x000001d0


	//   ....[3]....
        /*00ac*/ 	.word	0x000003e0


	//   ....[4]....
        /*00b0*/ 	.word	0x000005a0


	//   ....[5]....
        /*00b4*/ 	.word	0x00000700


	//   ....[6]....
        /*00b8*/ 	.word	0x000018c0


	//   ....[7]....
        /*00bc*/ 	.word	0x000018e0


	//   ....[8]....
        /*00c0*/ 	.word	0x000020f0


	//   ....[9]....
        /*00c4*/ 	.word	0x00002200


	//   ....[10]....
        /*00c8*/ 	.word	0x00003fe0


	//   ....[11]....
        /*00cc*/ 	.word	0x00004000


	//   ....[12]....
        /*00d0*/ 	.word	0x00004890


	//   ....[13]....
        /*00d4*/ 	.word	0x000049e0


	//   ....[14]....
        /*00d8*/ 	.word	0x000067c0


	//   ....[15]....
        /*00dc*/ 	.word	0x000067f0


	//   ....[16]....
        /*00e0*/ 	.word	0x00006830


	//   ....[17]....
        /*00e4*/ 	.word	0x00006850


	//----- nvinfo : EIATTR_REG_RECONFIG
	.align		4
.L_34:
        /*00e8*/ 	.byte	0x01, 0x54
	.zero		2


	//----- nvinfo : EIATTR_SYSCALL_OFFSETS
	.align		4
        /*00ec*/ 	.byte	0x04, 0x46
        /*00ee*/ 	.short	(.L_36 - .L_35)


	//   ....[0]....
.L_35:
        /*00f0*/ 	.word	0x000074d0


	//   ....[1]....
        /*00f4*/ 	.word	0x00007650


	//----- nvinfo : EIATTR_MBARRIER_INSTR_OFFSETS
	.align		4
.L_36:
        /*00f8*/ 	.byte	0x04, 0x39
        /*00fa*/ 	.short	(.L_38 - .L_37)


	//   ....[0]....
.L_37:
        /*00fc*/ 	.word	0x00000390
        /*0100*/ 	.word	0x000000ff
        /*0104*/ 	.word	0x00034450
        /*0108*/ 	.short	0x0100
        /*010a*/ 	.byte	0x08
	.zero		1


	//   ....[1]....
        /*010c*/ 	.word	0x000003a0
        /*0110*/ 	.word	0x000000ff
        /*0114*/ 	.word	0x00034460
        /*0118*/ 	.short	0x0100
        /*011a*/ 	.byte	0x08
	.zero		1


	//   ....[2]....
        /*011c*/ 	.word	0x000003b0
        /*0120*/ 	.word	0x000000ff
        /*0124*/ 	.word	0x00034458
        /*0128*/ 	.short	0x0100
        /*012a*/ 	.byte	0x08
	.zero		1


	//   ....[3]....
        /*012c*/ 	.word	0x000003c0
        /*0130*/ 	.word	0x000000ff
        /*0134*/ 	.word	0x00034468
        /*0138*/ 	.short	0x0100
        /*013a*/ 	.byte	0x08
	.zero		1


	//   ....[4]....
        /*013c*/ 	.word	0x000004f0
        /*0140*/ 	.word	0x000000ff
        /*0144*/ 	.word	0x00034400
        /*0148*/ 	.short	0x0100
        /*014a*/ 	.byte	0x08
	.zero		1


	//   ....[5]....
        /*014c*/ 	.word	0x00000500
        /*0150*/ 	.word	0x000000ff
        /*0154*/ 	.word	0x00034428
        /*0158*/ 	.short	0x0100
        /*015a*/ 	.byte	0x08
	.zero		1


	//   ....[6]....
        /*015c*/ 	.word	0x00000510
        /*0160*/ 	.word	0x000000ff
        /*0164*/ 	.word	0x00034408
        /*0168*/ 	.short	0x0100
        /*016a*/ 	.byte	0x08
	.zero		1


	//   ....[7]....
        /*016c*/ 	.word	0x00000520
        /*0170*/ 	.word	0x000000ff
        /*0174*/ 	.word	0x00034430
        /*0178*/ 	.short	0x0100
        /*017a*/ 	.byte	0x08
	.zero		1


	//   ....[8]....
        /*017c*/ 	.word	0x00000530
        /*0180*/ 	.word	0x000000ff
        /*0184*/ 	.word	0x00034410
        /*0188*/ 	.short	0x0100
        /*018a*/ 	.byte	0x08
	.zero		1


	//   ....[9]....
        /*018c*/ 	.word	0x00000540
        /*0190*/ 	.word	0x000000ff
        /*0194*/ 	.word	0x00034438
        /*0198*/ 	.short	0x0100
        /*019a*/ 	.byte	0x08
	.zero		1


	//   ....[10]....
        /*019c*/ 	.word	0x00000550
        /*01a0*/ 	.word	0x000000ff
        /*01a4*/ 	.word	0x00034418
        /*01a8*/ 	.short	0x0100
        /*01aa*/ 	.byte	0x08
	.zero		1


	//   ....[11]....
        /*01ac*/ 	.word	0x00000560
        /*01b0*/ 	.word	0x000000ff
        /*01b4*/ 	.word	0x00034440
        /*01b8*/ 	.short	0x0100
        /*01ba*/ 	.byte	0x08
	.zero		1


	//   ....[12]....
        /*01bc*/ 	.word	0x00000570
        /*01c0*/ 	.word	0x000000ff
        /*01c4*/ 	.word	0x00034420
        /*01c8*/ 	.short	0x0100
        /*01ca*/ 	.byte	0x08
	.zero		1


	//   ....[13]....
        /*01cc*/ 	.word	0x00000580
        /*01d0*/ 	.word	0x000000ff
        /*01d4*/ 	.word	0x00034448
        /*01d8*/ 	.short	0x0100
        /*01da*/ 	.byte	0x08
	.zero		1


	//   ....[14]....
        /*01dc*/ 	.word	0x000006b0
        /*01e0*/ 	.word	0x000000ff
        /*01e4*/ 	.word	0x00034470
        /*01e8*/ 	.short	0x0100
        /*01ea*/ 	.byte	0x08
	.zero		1


	//   ....[15]....
        /*01ec*/ 	.word	0x000006c0
        /*01f0*/ 	.word	0x000000ff
        /*01f4*/ 	.word	0x00034480
        /*01f8*/ 	.short	0x0100
        /*01fa*/ 	.byte	0x08
	.zero		1


	//   ....[16]....
        /*01fc*/ 	.word	0x000006d0
        /*0200*/ 	.word	0x000000ff
        /*0204*/ 	.word	0x00034478
        /*0208*/ 	.short	0x0100
        /*020a*/ 	.byte	0x08
	.zero		1


	//   ....[17]....
        /*020c*/ 	.word	0x000006e0
        /*0210*/ 	.word	0x000000ff
        /*0214*/ 	.word	0x00034488
        /*0218*/ 	.short	0x0100
        /*021a*/ 	.byte	0x08
	.zero		1


	//   ....[18]....
        /*021c*/ 	.word	0x00000820
        /*0220*/ 	.word	0x000000ff
        /*0224*/ 	.word	0x00034490
        /*0228*/ 	.short	0x0100
        /*022a*/ 	.byte	0x06
	.zero		1


	//   ....[19]....
        /*022c*/ 	.word	0x00000830
        /*0230*/ 	.word	0x000000ff
        /*0234*/ 	.word	0x00034498
        /*0238*/ 	.short	0x0100
        /*023a*/ 	.byte	0x06
	.zero		1


	//   ....[20]....
        /*023c*/ 	.word	0x00000840
        /*0240*/ 	.word	0x000000ff
        /*0244*/ 	.word	0x000344a0
        /*0248*/ 	.short	0x0100
        /*024a*/ 	.byte	0x06
	.zero		1


	//   ....[21]....
        /*024c*/ 	.word	0x00000850
        /*0250*/ 	.word	0x000000ff
        /*0254*/ 	.word	0x000344a8
        /*0258*/ 	.short	0x0100
        /*025a*/ 	.byte	0x06
	.zero		1


	//   ....[22]....
        /*025c*/ 	.word	0x00000950
        /*0260*/ 	.word	0x000000ff
        /*0264*/ 	.word	0x000344c0
        /*0268*/ 	.short	0x0100
        /*026a*/ 	.byte	0x08
	.zero		1


	//   ....[23]....
        /*026c*/ 	.word	0x00000960
        /*0270*/ 	.word	0x000000ff
        /*0274*/ 	.word	0x000344e0
        /*0278*/ 	.short	0x0100
        /*027a*/ 	.byte	0x08
	.zero		1


	//   ....[24]....
        /*027c*/ 	.word	0x00000970
        /*0280*/ 	.word	0x000000ff
        /*0284*/ 	.word	0x000344c8
        /*0288*/ 	.short	0x0100
        /*028a*/ 	.byte	0x08
	.zero		1


	//   ....[25]....
        /*028c*/ 	.word	0x00000980
        /*0290*/ 	.word	0x000000ff
        /*0294*/ 	.word	0x000344e8
        /*0298*/ 	.short	0x0100
        /*029a*/ 	.byte	0x08
	.zero		1


	//   ....[26]....
        /*029c*/ 	.word	0x00000990
        /*02a0*/ 	.word	0x000000ff
        /*02a4*/ 	.word	0x000344d0
        /*02a8*/ 	.short	0x0100
        /*02aa*/ 	.byte	0x08
	.zero		1


	//   ....[27]....
        /*02ac*/ 	.word	0x000009a0
        /*02b0*/ 	.word	0x000000ff
        /*02b4*/ 	.word	0x000344f0
        /*02b8*/ 	.short	0x0100
        /*02ba*/ 	.byte	0x08
	.zero		1


	//   ....[28]....
        /*02bc*/ 	.word	0x000009b0
        /*02c0*/ 	.word	0x000000ff
        /*02c4*/ 	.word	0x000344d8
        /*02c8*/ 	.short	0x0100
        /*02ca*/ 	.byte	0x08
	.zero		1


	//   ....[29]....
        /*02cc*/ 	.word	0x000009c0
        /*02d0*/ 	.word	0x000000ff
        /*02d4*/ 	.word	0x000344f8
        /*02d8*/ 	.short	0x0100
        /*02da*/ 	.byte	0x08
	.zero		1


	//   ....[30]....
        /*02dc*/ 	.word	0x00000ac0
        /*02e0*/ 	.word	0x000000ff
        /*02e4*/ 	.word	0x000344b0
        /*02e8*/ 	.short	0x0100
        /*02ea*/ 	.byte	0x06
	.zero		1


	//   ....[31]....
        /*02ec*/ 	.word	0x000011c0
        /*02f0*/ 	.word	0x000000ff
        /*02f4*/ 	.word	0x00034450
        /*02f8*/ 	.short	0x010a
        /*02fa*/ 	.byte	0x05
	.zero		1


	//   ....[32]....
        /*02fc*/ 	.word	0x00001270
        /*0300*/ 	.word	0x000000ff
        /*0304*/ 	.word	0x00034400
        /*0308*/ 	.short	0x010a
        /*030a*/ 	.byte	0x36
	.zero		1


	//   ....[33]....
        /*030c*/ 	.word	0x00001290
        /*0310*/ 	.word	0x000000ff
        /*0314*/ 	.word	0xfffffff8
        /*0318*/ 	.short	0x010a
        /*031a*/ 	.byte	0x04
	.zero		1


	//   ....[34]....
        /*031c*/ 	.word	0x000033c0
        /*0320*/ 	.word	0x0000001a
        /*0324*/ 	.word	0x00000000
        /*0328*/ 	.short	0x0101
        /*032a*/ 	.byte	0x31
	.zero		1


	//   ....[35]....
        /*032c*/ 	.word	0x00003600
        /*0330*/ 	.word	0x000000ff
        /*0334*/ 	.word	0x00034400
        /*0338*/ 	.short	0x010a
        /*033a*/ 	.byte	0x06
	.zero		1


	//   ....[36]....
        /*033c*/ 	.word	0x00003920
        /*0340*/ 	.word	0x000000ff
        /*0344*/ 	.word	0x00000000
        /*0348*/ 	.short	0x0101
        /*034a*/ 	.byte	0x36
	.zero		1


	//   ....[37]....
        /*034c*/ 	.word	0x00003ab0
        /*0350*/ 	.word	0x000000ff
        /*0354*/ 	.word	0x00034400
        /*0358*/ 	.short	0x010a
        /*035a*/ 	.byte	0x06
	.zero		1


	//   ....[38]....
        /*035c*/ 	.word	0x00005bf0
        /*0360*/ 	.word	0x000000ff
        /*0364*/ 	.word	0x00034400
        /*0368*/ 	.short	0x010a
        /*036a*/ 	.byte	0x06
	.zero		1


	//   ....[39]....
        /*036c*/ 	.word	0x000061b0
        /*0370*/ 	.word	0x000000ff
        /*0374*/ 	.word	0x00034400
        /*0378*/ 	.short	0x010a
        /*037a*/ 	.byte	0x06
	.zero		1


	//   ....[40]....
        /*037c*/ 	.word	0x000064c0
        /*0380*/ 	.word	0x000000ff
        /*0384*/ 	.word	0x00000000
        /*0388*/ 	.short	0x0101
        /*038a*/ 	.byte	0x06
	.zero		1


	//   ....[41]....
        /*038c*/ 	.word	0x00006570
        /*0390*/ 	.word	0x000000ff
        /*0394*/ 	.word	0x00000000
        /*0398*/ 	.short	0x0101
        /*039a*/ 	.byte	0x06
	.zero		1


	//   ....[42]....
        /*039c*/ 	.word	0x00006710
        /*03a0*/ 	.word	0x000000ff
        /*03a4*/ 	.word	0x00000000
        /*03a8*/ 	.short	0x0101
        /*03aa*/ 	.byte	0x04
	.zero		1


	//   ....[43]....
        /*03ac*/ 	.word	0x00006790
        /*03b0*/ 	.word	0x000000ff
        /*03b4*/ 	.word	0x00000000
        /*03b8*/ 	.short	0x0101
        /*03ba*/ 	.byte	0x28
	.zero		1


	//   ....[44]....
        /*03bc*/ 	.word	0x00006f10
        /*03c0*/ 	.word	0x000000ff
        /*03c4*/ 	.word	0x00034498
        /*03c8*/ 	.short	0x010a
        /*03ca*/ 	.byte	0x04
	.zero		1


	//   ....[45]....
        /*03cc*/ 	.word	0x00008530
        /*03d0*/ 	.word	0x00000000
        /*03d4*/ 	.word	0x00034490
        /*03d8*/ 	.short	0x0101
        /*03da*/ 	.byte	0x05
	.zero		1


	//   ....[46]....
        /*03dc*/ 	.word	0x000088e0
        /*03e0*/ 	.word	0x00000007
        /*03e4*/ 	.word	0x00034460
        /*03e8*/ 	.short	0x010a
        /*03ea*/ 	.byte	0x3f
	.zero		1


	//   ....[47]....
        /*03ec*/ 	.word	0x00008bb0
        /*03f0*/ 	.word	0x00000007
        /*03f4*/ 	.word	0x000344b0
        /*03f8*/ 	.short	0x0101
        /*03fa*/ 	.byte	0x3f
	.zero		1


	//   ....[48]....
        /*03fc*/ 	.word	0x00008bc0
        /*0400*/ 	.word	0x00000007
        /*0404*/ 	.word	0x000344b0
        /*0408*/ 	.short	0x010a
        /*040a*/ 	.byte	0x3f
	.zero		1


	//   ....[49]....
        /*040c*/ 	.word	0x00008c60
        /*0410*/ 	.word	0x00000004
        /*0414*/ 	.word	0x00034460
        /*0418*/ 	.short	0x010a
        /*041a*/ 	.byte	0x3f
	.zero		1


	//   ....[50]....
        /*041c*/ 	.word	0x00009220
        /*0420*/ 	.word	0x00000008
        /*0424*/ 	.word	0x00034428
        /*0428*/ 	.short	0x010a
        /*042a*/ 	.byte	0x3f
	.zero		1


	//   ....[51]....
        /*042c*/ 	.word	0x000094f0
        /*0430*/ 	.word	0x00000004
        /*0434*/ 	.word	0x000344b0
        /*0438*/ 	.short	0x0101
        /*043a*/ 	.byte	0x3f
	.zero		1


	//   ....[52]....
        /*043c*/ 	.word	0x00009500
        /*0440*/ 	.word	0x00000004
        /*0444*/ 	.word	0x000344b0
        /*0448*/ 	.short	0x010a
        /*044a*/ 	.byte	0x3f
	.zero		1


	//   ....[53]....
        /*044c*/ 	.word	0x000095b0
        /*0450*/ 	.word	0x00000007
        /*0454*/ 	.word	0x00034428
        /*0458*/ 	.short	0x010a
        /*045a*/ 	.byte	0x3f
	.zero		1


	//   ....[54]....
        /*045c*/ 	.word	0x00009910
        /*0460*/ 	.word	0x00000007
        /*0464*/ 	.word	0x00034428
        /*0468*/ 	.short	0x010a
        /*046a*/ 	.byte	0x3f
	.zero		1


	//   ....[55]....
        /*046c*/ 	.word	0x00009bf0
        /*0470*/ 	.word	0x00000007
        /*0474*/ 	.word	0x00034428
        /*0478*/ 	.short	0x010a
        /*047a*/ 	.byte	0x3f
	.zero		1


	//   ....[56]....
        /*047c*/ 	.word	0x00009f20
        /*0480*/ 	.word	0x00000003
        /*0484*/ 	.word	0x00034450
        /*0488*/ 	.short	0x010a
        /*048a*/ 	.byte	0x3f
	.zero		1


	//   ....[57]....
        /*048c*/ 	.word	0x00009f80
        /*0490*/ 	.word	0x00000005
        /*0494*/ 	.word	0x00034400
        /*0498*/ 	.short	0x010a
        /*049a*/ 	.byte	0x3f
	.zero		1


	//   ....[58]....
        /*049c*/ 	.word	0x00009fe0
        /*04a0*/ 	.word	0x00000000
        /*04a4*/ 	.word	0xfffffff8
        /*04a8*/ 	.short	0x010a
        /*04aa*/ 	.byte	0x3f
	.zero		1


	//   ....[59]....
        /*04ac*/ 	.word	0x0000a040
        /*04b0*/ 	.word	0x00000007
        /*04b4*/ 	.word	0x00034400
        /*04b8*/ 	.short	0x010a
        /*04ba*/ 	.byte	0x3f
	.zero		1


	//   ....[60]....
        /*04bc*/ 	.word	0x0000a0a0
        /*04c0*/ 	.word	0x00000005
        /*04c4*/ 	.word	0x00034400
        /*04c8*/ 	.short	0x010a
        /*04ca*/ 	.byte	0x3f
	.zero		1


	//   ....[61]....
        /*04cc*/ 	.word	0x0000a100
        /*04d0*/ 	.word	0x00000008
        /*04d4*/ 	.word	0x00034400
        /*04d8*/ 	.short	0x010a
        /*04da*/ 	.byte	0x3f
	.zero		1


	//   ....[62]....
        /*04dc*/ 	.word	0x0000a160
        /*04e0*/ 	.word	0x00000003
        /*04e4*/ 	.word	0x00034498
        /*04e8*/ 	.short	0x010a
        /*04ea*/ 	.byte	0x3f
	.zero		1


	//   ....[63]....
        /*04ec*/ 	.word	0x0000a230
        /*04f0*/ 	.word	0x00000007
        /*04f4*/ 	.word	0x00034460
        /*04f8*/ 	.short	0x010a
        /*04fa*/ 	.byte	0x3f
	.zero		1


	//   ....[64]....
        /*04fc*/ 	.word	0x0000a280
        /*0500*/ 	.word	0x00000007
        /*0504*/ 	.word	0x000344b0
        /*0508*/ 	.short	0x010a
        /*050a*/ 	.byte	0x3f
	.zero		1


	//   ....[65]....
        /*050c*/ 	.word	0x0000a2d0
        /*0510*/ 	.word	0x00000004
        /*0514*/ 	.word	0x00034460
        /*0518*/ 	.short	0x010a
        /*051a*/ 	.byte	0x3f
	.zero		1


	//   ....[66]....
        /*051c*/ 	.word	0x0000a3a0
        /*0520*/ 	.word	0x00000008
        /*0524*/ 	.word	0x00034428
        /*0528*/ 	.short	0x010a
        /*052a*/ 	.byte	0x3f
	.zero		1


	//   ....[67]....
        /*052c*/ 	.word	0x0000a3f0
        /*0530*/ 	.word	0x00000004
        /*0534*/ 	.word	0x000344b0
        /*0538*/ 	.short	0x010a
        /*053a*/ 	.byte	0x3f
	.zero		1


	//   ....[68]....
        /*053c*/ 	.word	0x0000a440
        /*0540*/ 	.word	0x00000007
        /*0544*/ 	.word	0x00034428
        /*0548*/ 	.short	0x010a
        /*054a*/ 	.byte	0x3f
	.zero		1


	//   ....[69]....
        /*054c*/ 	.word	0x0000a490
        /*0550*/ 	.word	0x00000007
        /*0554*/ 	.word	0x00034428
        /*0558*/ 	.short	0x010a
        /*055a*/ 	.byte	0x3f
	.zero		1


	//   ....[70]....
        /*055c*/ 	.word	0x0000a4e0
        /*0560*/ 	.word	0x00000007
        /*0564*/ 	.word	0x00034428
        /*0568*/ 	.short	0x010a
        /*056a*/ 	.byte	0x3f
	.zero		1


	//----- nvinfo : EIATTR_NUM_MBARRIERS
	.align		4
.L_38:
        /*056c*/ 	.byte	0x03, 0x38
        /*056e*/ 	.short	0x001f


	//----- nvinfo : EIATTR_EXIT_INSTR_OFFSETS
	.align		4
        /*0570*/ 	.byte	0x04, 0x1c
        /*0572*/ 	.short	(.L_40 - .L_39)


	//   ....[0]....
.L_39:
        /*0574*/ 	.word	0x00000b20


	//   ....[1]....
        /*0578*/ 	.word	0x00000b90


	//   ....[2]....
        /*057c*/ 	.word	0x00008550


	//   ....[3]....
        /*0580*/ 	.word	0x000085b0


	//   ....[4]....
        /*0584*/ 	.word	0x000085e0


	//   ....[5]....
        /*0588*/ 	.word	0x00008f20


	//   ....[6]....
        /*058c*/ 	.word	0x00008f50


	//   ....[7]....
        /*0590*/ 	.word	0x00009f00


	//----- nvinfo : EIATTR_MAX_THREADS
	.align		4
.L_40:
        /*0594*/ 	.byte	0x04, 0x05
        /*0596*/ 	.short	(.L_42 - .L_41)
.L_41:
        /*0598*/ 	.word	0x00000180
        /*059c*/ 	.word	0x00000001
        /*05a0*/ 	.word	0x00000001


	//----- nvinfo : EIATTR_CRS_STACK_SIZE
	.align		4
.L_42:
        /*05a4*/ 	.byte	0x04, 0x1e
        /*05a6*/ 	.short	(.L_44 - .L_43)
.L_43:
        /*05a8*/ 	.word	0x00000000


	//----- nvinfo : EIATTR_CBANK_PARAM_SIZE
	.align		4
.L_44:
        /*05ac*/ 	.byte	0x03, 0x19
        /*05ae*/ 	.short	0x0870


	//----- nvinfo : EIATTR_PARAM_CBANK
	.align		4
        /*05b0*/ 	.byte	0x04, 0x0a
        /*05b2*/ 	.short	(.L_46 - .L_45)
	.align		4
.L_45:
        /*05b4*/ 	.word	index@(.nv.constant0._ZN7cutlass13device_kernelINS_4fmha6kernel28FmhaKernelTmaWarpSpecializedINS1_10collective30FmhaMainloopTmaWarpSpecializedINS_10bfloat16_tEffN4cute5tupleIJNS7_1CILi128EEESA_SA_EEENS8_IJiNS9_ILi1EEENS8_IJiiEEEEEESE_SE_NS4_13DefaultFusionEJNS2_6OptionILNS2_3TagE0ENS9_ILb1EEEEENSG_ILSH_2ESI_EEEEENS4_15FmhaFwdEpilogueIS6_fNS8_IJNS9_ILi64EEESA_SA_EEEEENS2_23PersistentTileSchedulerEJSJ_SK_EEEEEvNT_6ParamsE)
        /*05b8*/ 	.short	0x0210
        /*05ba*/ 	.short	0x0870


	//----- nvinfo : EIATTR_SW_WAR
	.align		4
.L_46:
        /*05bc*/ 	.byte	0x04, 0x36
        /*05be*/ 	.short	(.L_48 - .L_47)
.L_47:
        /*05c0*/ 	.word	0x00000008
.L_48:


//--------------------- .nv.callgraph             --------------------------
	.section	.nv.callgraph,"",@"SHT_CUDA_CALLGRAPH"
	.align	4
	.sectionentsize	8
	.align		4
        /*0000*/ 	.word	0x00000000
	.align		4
        /*0004*/ 	.word	0xffffffff
	.align		4
        /*0008*/ 	.word	index@(_ZN7cutlass13device_kernelINS_4fmha6kernel28FmhaKernelTmaWarpSpecializedINS1_10collective30FmhaMainloopTmaWarpSpecializedINS_10bfloat16_tEffN4cute5tupleIJNS7_1CILi128EEESA_SA_EEENS8_IJiNS9_ILi1EEENS8_IJiiEEEEEESE_SE_NS4_13DefaultFusionEJNS2_6OptionILNS2_3TagE0ENS9_ILb1EEEEENSG_ILSH_2ESI_EEEEENS4_15FmhaFwdEpilogueIS6_fNS8_IJNS9_ILi64EEESA_SA_EEEEENS2_23PersistentTileSchedulerEJSJ_SK_EEEEEvNT_6ParamsE)
	.align		4
        /*000c*/ 	.word	index@(__assertfail)
	.align		4
        /*0010*/ 	.word	0x00000000
	.align		4
        /*0014*/ 	.word	0xfffffffe
	.align		4
        /*0018*/ 	.word	0x00000000
	.align		4
        /*001c*/ 	.word	0xfffffffd
	.align		4
        /*0020*/ 	.word	0x00000000
	.align		4
        /*0024*/ 	.word	0xfffffffc


//--------------------- .nv.constant4             --------------------------
	.section	.nv.constant4,"a",@progbits
	.align	8
	.align		8
.nv.constant4:
        /*0000*/ 	.dword	__assertfail
	.align		8
        /*0008*/ 	.dword	__unnamed_1
	.align		8
        /*0010*/ 	.dword	__unnamed_2
	.align		8
        /*0018*/ 	.dword	_ZN39_INTERNAL_cb11d62a_4_k_cu_764763ab_33714cuda3std3__45__cpo5beginE
	.align		8
        /*0020*/ 	.dword	_ZN39_INTERNAL_cb11d62a_4_k_cu_764763ab_33714cuda3std3__45__cpo3endE
	.align		8
        /*0028*/ 	.dword	_ZN39_INTERNAL_cb11d62a_4_k_cu_764763ab_33714cuda3std3__45__cpo6cbeginE
	.align		8
        /*0030*/ 	.dword	_ZN39_INTERNAL_cb11d62a_4_k_cu_764763ab_33714cuda3std3__45__cpo4cendE
	.align		8
        /*0038*/ 	.dword	_ZN39_INTERNAL_cb11d62a_4_k_cu_764763ab_33714cuda3std3__441_GLOBAL__N__cb11d62a_4_k_cu_764763ab_33716ignoreE
	.align		8
        /*0040*/ 	.dword	_ZN39_INTERNAL_cb11d62a_4_k_cu_764763ab_33714cuda3std3__419piecewise_constructE
	.align		8
        /*0048*/ 	.dword	_ZN39_INTERNAL_cb11d62a_4_k_cu_764763ab_33714cuda3std3__48in_placeE
	.align		8
        /*0050*/ 	.dword	_ZN39_INTERNAL_cb11d62a_4_k_cu_764763ab_33714cuda3std6ranges3__45__cpo4swapE
	.align		8
        /*0058*/ 	.dword	_ZN39_INTERNAL_cb11d62a_4_k_cu_764763ab_33714cuda3std6ranges3__45__cpo9iter_moveE
	.align		8
        /*0060*/ 	.dword	_ZN39_INTERNAL_cb11d62a_4_k_cu_764763ab_33714cute7productE
	.align		8
        /*0068*/ 	.dword	_ZN39_INTERNAL_cb11d62a_4_k_cu_764763ab_33714cute1_E
	.align		8
        /*0070*/ 	.dword	$str$24
	.align		8
        /*0078*/ 	.dword	$str$25


//--------------------- .text._ZN7cutlass13device_kernelINS_4fmha6kernel28FmhaKernelTmaWarpSpecializedINS1_10collective30FmhaMainloopTmaWarpSpecializedINS_10bfloat16_tEffN4cute5tupleIJNS7_1CILi128EEESA_SA_EEENS8_IJiNS9_ILi1EEENS8_IJiiEEEEEESE_SE_NS4_13DefaultFusionEJNS2_6OptionILNS2_3TagE0ENS9_ILb1EEEEENSG_ILSH_2ESI_EEEEENS4_15FmhaFwdEpilogueIS6_fNS8_IJNS9_ILi64EEESA_SA_EEEEENS2_23PersistentTileSchedulerEJSJ_SK_EEEEEvNT_6ParamsE --------------------------
	.section	.text._ZN7cutlass13device_kernelINS_4fmha6kernel28FmhaKernelTmaWarpSpecializedINS1_10collective30FmhaMainloopTmaWarpSpecializedINS_10bfloat16_tEffN4cute5tupleIJNS7_1CILi128EEESA_SA_EEENS8_IJiNS9_ILi1EEENS8_IJiiEEEEEESE_SE_NS4_13DefaultFusionEJNS2_6OptionILNS2_3TagE0ENS9_ILb1EEEEENSG_ILSH_2ESI_EEEEENS4_15FmhaFwdEpilogueIS6_fNS8_IJNS9_ILi64EEESA_SA_EEEEENS2_23PersistentTileSchedulerEJSJ_SK_EEEEEvNT_6ParamsE,"ax",@progbits
	.align	128
.text._ZN7cutlass13device_kernelINS_4fmha6kernel28FmhaKernelTmaWarpSpecializedINS1_10collective30FmhaMainloopTmaWarpSpecializedINS_10bfloat16_tEffN4cute5tupleIJNS7_1CILi128EEESA_SA_EEENS8_IJiNS9_ILi1EEENS8_IJiiEEEEEESE_SE_NS4_13DefaultFusionEJNS2_6OptionILNS2_3TagE0ENS9_ILb1EEEEENSG_ILSH_2ESI_EEEEENS4_15FmhaFwdEpilogueIS6_fNS8_IJNS9_ILi64EEESA_SA_EEEEENS2_23PersistentTileSchedulerEJSJ_SK_EEEEEvNT_6ParamsE:
        .type           _ZN7cutlass13device_kernelINS_4fmha6kernel28FmhaKernelTmaWarpSpecializedINS1_10collective30FmhaMainloopTmaWarpSpecializedINS_10bfloat16_tEffN4cute5tupleIJNS7_1CILi128EEESA_SA_EEENS8_IJiNS9_ILi1EEENS8_IJiiEEEEEESE_SE_NS4_13DefaultFusionEJNS2_6OptionILNS2_3TagE0ENS9_ILb1EEEEENSG_ILSH_2ESI_EEEEENS4_15FmhaFwdEpilogueIS6_fNS8_IJNS9_ILi64EEESA_SA_EEEEENS2_23PersistentTileSchedulerEJSJ_SK_EEEEEvNT_6ParamsE,@function
        .size           _ZN7cutlass13device_kernelINS_4fmha6kernel28FmhaKernelTmaWarpSpecializedINS1_10collective30FmhaMainloopTmaWarpSpecializedINS_10bfloat16_tEffN4cute5tupleIJNS7_1CILi128EEESA_SA_EEENS8_IJiNS9_ILi1EEENS8_IJiiEEEEEESE_SE_NS4_13DefaultFusionEJNS2_6OptionILNS2_3TagE0ENS9_ILb1EEEEENSG_ILSH_2ESI_EEEEENS4_15FmhaFwdEpilogueIS6_fNS8_IJNS9_ILi64EEESA_SA_EEEEENS2_23PersistentTileSchedulerEJSJ_SK_EEEEEvNT_6ParamsE,(.L_x_136 - _ZN7cutlass13device_kernelINS_4fmha6kernel28FmhaKernelTmaWarpSpecializedINS1_10collective30FmhaMainloopTmaWarpSpecializedINS_10bfloat16_tEffN4cute5tupleIJNS7_1CILi128EEESA_SA_EEENS8_IJiNS9_ILi1EEENS8_IJiiEEEEEESE_SE_NS4_13DefaultFusionEJNS2_6OptionILNS2_3TagE0ENS9_ILb1EEEEENSG_ILSH_2ESI_EEEEENS4_15FmhaFwdEpilogueIS6_fNS8_IJNS9_ILi64EEESA_SA_EEEEENS2_23PersistentTileSchedulerEJSJ_SK_EEEEEvNT_6ParamsE)
        .other          _ZN7cutlass13device_kernelINS_4fmha6kernel28FmhaKernelTmaWarpSpecializedINS1_10collective30FmhaMainloopTmaWarpSpecializedINS_10bfloat16_tEffN4cute5tupleIJNS7_1CILi128EEESA_SA_EEENS8_IJiNS9_ILi1EEENS8_IJiiEEEEEESE_SE_NS4_13DefaultFusionEJNS2_6OptionILNS2_3TagE0ENS9_ILb1EEEEENSG_ILSH_2ESI_EEEEENS4_15FmhaFwdEpilogueIS6_fNS8_IJNS9_ILi64EEESA_SA_EEEEENS2_23PersistentTileSchedulerEJSJ_SK_EEEEEvNT_6ParamsE,@"STO_CUDA_ENTRY STV_DEFAULT"
_ZN7cutlass13device_kernelINS_4fmha6kernel28FmhaKernelTmaWarpSpecializedINS1_10collective30FmhaMainloopTmaWarpSpecializedINS_10bfloat16_tEffN4cute5tupleIJNS7_1CILi128EEESA_SA_EEENS8_IJiNS9_ILi1EEENS8_IJiiEEEEEESE_SE_NS4_13DefaultFusionEJNS2_6OptionILNS2_3TagE0ENS9_ILb1EEEEENSG_ILSH_2ESI_EEEEENS4_15FmhaFwdEpilogueIS6_fNS8_IJNS9_ILi64EEESA_SA_EEEEENS2_23PersistentTileSchedulerEJSJ_SK_EEEEEvNT_6ParamsE:
[----:B------:R-:W1:Y:S01]  /*0000*/  LDC R1, c[0x0][0x28] ;  /* 0x00000a00ff017b82 */ /* 0x000e620000000800 */
[----:B------:R-:W2:Y:S07]  /*0010*/  S2R R2, SR_TID.X ;  /* 0x0000000000027919 */ /* 0x000eae0000002100 */
[----:B------:R-:W3:Y:S01]  /*0020*/  S2UR UR6, SR_CTAID.X ;  /* 0x00000000000679c3 */ /* 0x000ee20000002500 */
[----:B------:R-:W-:Y:S01]  /*0030*/  ELECT P1, URZ, PT ;  /* 0x00000000003f782f */ /* 0x000fe20003820000 */
[----:B------:R-:W-:Y:S01]  /*0040*/  BSSY B0, `(.L_x_0) ;  /* 0x0000018000007945 */ /* 0x000fe20003800000 */
[----:B---3--:R-:W-:-:S02]  /*0050*/  MOV R17, UR6 ;  /* 0x0000000600117c02 */ /* 0x008fc40008000f00 */
[----:B--2---:R-:W-:-:S05]  /*0060*/  SHF.R.U32.HI R0, RZ, 0x5, R2 ;  /* 0x00000005ff007819 */ /* 0x004fca0000011602 */
[----:B------:R-:W2:Y:S02]  /*0070*/  SHFL.IDX PT, R3, R0, RZ, 0x1f ;  /* 0x00001fff00037589 */ /* 0x000ea400000e0000 */
[----:B--2---:R-:W-:Y:S02]  /*0080*/  R2UR UR4, R3 ;  /* 0x00000000030472ca */ /* 0x004fe400000e0000 */
[----:B------:R-:W-:-:S06]  /*0090*/  SHF.R.U32.HI R3, RZ, 0x7, R2 ;  /* 0x00000007ff037819 */ /* 0x000fcc0000011602 */
[----:B------:R-:W2:Y:S05]  /*00a0*/  SHFL.IDX PT, R3, R3, RZ, 0x1f ;  /* 0x00001fff03037589 */ /* 0x000eaa00000e0000 */
[----:B------:R-:W-:Y:S02]  /*00b0*/  USHF.R.S32.HI UR5, URZ, 0x1f, UR4 ;  /* 0x0000001f3f057899 */ /* 0x000fe40008011404 */
[----:B------:R-:W-:Y:S02]  /*00c0*/  ISETP.EQ.AND P2, PT, RZ, UR4, P1 ;  /* 0x00000004ff007c0c */ /* 0x000fe40008f42270 */
[----:B------:R-:W-:-:S04]  /*00d0*/  ULEA.HI UR5, UR5, UR4, URZ, 0x2 ;  /* 0x0000000405057291 */ /* 0x000fc8000f8f103f */
[----:B------:R-:W-:-:S04]  /*00e0*/  ULOP3.LUT UR5, UR5, 0xfffffffc, URZ, 0xc0, !UPT ;  /* 0xfffffffc05057892 */ /* 0x000fc8000f8ec03f */
[----:B------:R-:W-:-:S03]  /*00f0*/  UIADD3 UR5, UR4, -UR5, URZ ;  /* 0x8000000504057290 */ /* 0x000fc6000fffe03f */
[----:B-1----:R-:W-:Y:S09]  /*0100*/  @!P2 BRA `(.L_x_1) ;  /* 0x00000000002ca947 */ /* 0x002ff20003800000 */
[----:B------:R-:W-:Y:S02]  /*0110*/  ULDC.64 UR6, c[0x0][0x198] ;  /* 0x0000660000067ab9 */ /* 0x000fe40000000a00 */
[----:B------:R-:W-:Y:S02]  /*0120*/  UIADD3 UR8, UP0, UR6, 0xf0, URZ ;  /* 0x000000f006087890 */ /* 0x000fe4000ff1e03f */
[----:B------:R-:W-:Y:S02]  /*0130*/  UIADD3 UR10, UP1, UR6, 0x1f0, URZ ;  /* 0x000001f0060a7890 */ /* 0x000fe4000ff3e03f */
[----:B------:R-:W-:Y:S02]  /*0140*/  UIADD3 UR6, UP2, UR6, 0x2f0, URZ ;  /* 0x000002f006067890 */ /* 0x000fe4000ff5e03f */
[----:B------:R-:W-:Y:S02]  /*0150*/  UIADD3.X UR9, URZ, UR7, URZ, UP0, !UPT ;  /* 0x000000073f097290 */ /* 0x000fe400087fe43f */
[----:B------:R-:W-:-:S02]  /*0160*/  UIADD3.X UR11, URZ, UR7, URZ, UP1, !UPT ;  /* 0x000000073f0b7290 */ /* 0x000fc40008ffe43f */
[----:B------:R-:W-:-:S05]  /*0170*/  UIADD3.X UR7, URZ, UR7, URZ, UP2, !UPT ;  /* 0x000000073f077290 */ /* 0x000fca00097fe43f */
[----:B------:R1:W-:Y:S02]  /*0180*/  UTMACCTL.PF [UR8] ;  /* 0x00000000080079b9 */ /* 0x0003e40008040000 */
[----:B------:R1:W-:Y:S02]  /*0190*/  UTMACCTL.PF [UR10] ;  /* 0x000000000a0079b9 */ /* 0x0003e40008040000 */
[----:B------:R1:W-:Y:S02]  /*01a0*/  UTMACCTL.PF [UR6] ;  /* 0x00000000060079b9 */ /* 0x0003e40008040000 */
[----:B-1----:R-:W-:Y:S01]  /*01b0*/  NOP ;  /* 0x0000000000007918 */ /* 0x002fe20000000000 */
.L_x_1:
[----:B------:R-:W-:Y:S05]  /*01c0*/  BSYNC B0 ;  /* 0x0000000000007941 */ /* 0x000fea0003800000 */
.L_x_0:
[----:B------:R-:W1:Y:S01]  /*01d0*/  SHFL.IDX PT, R4, R0, RZ, 0x1f ;  /* 0x00001fff00047589 */ /* 0x000e6200000e0000 */
[----:B--2---:R-:W-:Y:S01]  /*01e0*/  R2UR UR48, R3 ;  /* 0x00000000033072ca */ /* 0x004fe200000e0000 */
[----:B------:R-:W-:Y:S02]  /*01f0*/  UISETP.NE.AND UP0, UPT, UR5, 0x1, UPT ;  /* 0x000000010500788c */ /* 0x000fe4000bf05270 */
[----:B------:R-:W-:-:S10]  /*0200*/  UISETP.NE.AND UP1, UPT, UR5, 0x2, UPT ;  /* 0x000000020500788c */ /* 0x000fd4000bf25270 */
[----:B------:R-:W-:Y:S02]  /*0210*/  UIADD3 UR10, UR48, -0x1, URZ ;  /* 0xffffffff300a7890 */ /* 0x000fe4000fffe03f */
[----:B------:R-:W-:Y:S02]  /*0220*/  UISETP.EQ.AND UP2, UPT, UR48, URZ, !UP0 ;  /* 0x0000003f3000728c */ /* 0x000fe4000c742270 */
[----:B------:R-:W-:Y:S02]  /*0230*/  UISETP.EQ.AND UP3, UPT, UR48, URZ, !UP1 ;  /* 0x0000003f3000728c */ /* 0x000fe4000cf62270 */
[----:B------:R-:W-:Y:S02]  /*0240*/  UISETP.GE.U32.AND UP4, UPT, UR10, 0x4, UPT ;  /* 0x000000040a00788c */ /* 0x000fe4000bf86070 */
[----:B------:R-:W-:Y:S01]  /*0250*/  USEL UR47, URZ, 0x1, !UP2 ;  /* 0x000000013f2f7887 */ /* 0x000fe2000d000000 */
[----:B-1----:R-:W-:Y:S01]  /*0260*/  ISETP.NE.AND P0, PT, R4, RZ, PT ;  /* 0x000000ff0400720c */ /* 0x002fe20003f05270 */
[----:B------:R-:W-:Y:S01]  /*0270*/  USEL UR46, URZ, 0x1, !UP3 ;  /* 0x000000013f2e7887 */ /* 0x000fe2000d800000 */
[----:B------:R-:W-:Y:S01]  /*0280*/  MOV R4, UR5 ;  /* 0x0000000500047c02 */ /* 0x000fe20008000f00 */
[----:B------:R-:W-:-:S02]  /*0290*/  USEL UR47, UR47, 0x2, UP4 ;  /* 0x000000022f2f7887 */ /* 0x000fc4000a000000 */
[----:B------:R-:W-:-:S08]  /*02a0*/  USEL UR46, UR46, 0x2, UP4 ;  /* 0x000000022e2e7887 */ /* 0x000fd0000a000000 */
[----:B------:R-:W-:Y:S05]  /*02b0*/  @P0 BRA `(.L_x_2) ;  /* 0x0000000000480947 */ /* 0x000fea0003800000 */
[----:B------:R-:W1:Y:S01]  /*02c0*/  S2UR UR8, SR_CgaCtaId ;  /* 0x00000000000879c3 */ /* 0x000e620000008800 */
[----:B------:R-:W-:Y:S01]  /*02d0*/  UMOV UR4, 0x400 ;  /* 0x0000040000047882 */ /* 0x000fe20000000000 */
[----:B------:R-:W-:Y:S01]  /*02e0*/  UMOV UR5, 0x1 ;  /* 0x0000000100057882 */ /* 0x000fe20000000000 */
[----:B------:R-:W-:Y:S01]  /*02f0*/  UMOV UR6, 0x80 ;  /* 0x0000008000067882 */ /* 0x000fe20000000000 */
[----:B------:R-:W-:Y:S01]  /*0300*/  ELECT P0, URZ, PT ;  /* 0x00000000003f782f */ /* 0x000fe20003800000 */
[----:B------:R-:W-:-:S04]  /*0310*/  UIADD3 UR6, -UR6, 0x100000, URZ ;  /* 0x0010000006067890 */ /* 0x000fc8000fffe13f */
[----:B------:R-:W-:Y:S02]  /*0320*/  USHF.L.U32 UR7, UR6, 0xb, URZ ;  /* 0x0000000b06077899 */ /* 0x000fe4000800063f */
[----:B------:R-:W-:Y:S02]  /*0330*/  USHF.L.U32 UR6, UR6, 0x1, URZ ;  /* 0x0000000106067899 */ /* 0x000fe4000800063f */
[----:B-1----:R-:W-:Y:S02]  /*0340*/  ULEA UR8, UR8, UR4, 0x18 ;  /* 0x0000000408087291 */ /* 0x002fe4000f8ec03f */
[----:B------:R-:W-:-:S04]  /*0350*/  UIADD3 UR4, -UR5, 0x100000, URZ ;  /* 0x0010000005047890 */ /* 0x000fc8000fffe13f */
[----:B------:R-:W-:Y:S02]  /*0360*/  USHF.L.U32 UR5, UR4, 0xb, URZ ;  /* 0x0000000b04057899 */ /* 0x000fe4000800063f */
[----:B------:R-:W-:Y:S01]  /*0370*/  USHF.L.U32 UR4, UR4, 0x1, URZ ;  /* 0x0000000104047899 */ /* 0x000fe2000800063f */
[----:B------:R-:W1:Y:S11]  /*0380*/  FENCE.VIEW.ASYNC.S ;  /* 0x00000000000073c6 */ /* 0x000e760000000000 */
[----:B-1----:R1:W2:Y:S01]  /*0390*/  SYNCS.EXCH.64 URZ, [UR8+0x34450], UR4 ;  /* 0x03445004083f75b2 */ /* 0x0022a20008000100 */
[----:B------:R1:W3:Y:S01]  /*03a0*/  SYNCS.EXCH.64 URZ, [UR8+0x34460], UR6 ;  /* 0x03446006083f75b2 */ /* 0x0002e20008000100 */
[----:B------:R1:W4:Y:S01]  /*03b0*/  SYNCS.EXCH.64 URZ, [UR8+0x34458], UR4 ;  /* 0x03445804083f75b2 */ /* 0x0003220008000100 */
[----:B------:R1:W1:Y:S01]  /*03c0*/  SYNCS.EXCH.64 URZ, [UR8+0x34468], UR6 ;  /* 0x03446806083f75b2 */ /* 0x0002620008000100 */
[----:B------:R-:W-:Y:S01]  /*03d0*/  NOP ;  /* 0x0000000000007918 */ /* 0x000fe20000000000 */
.L_x_2:
[----:B------:R-:W5:Y:S01]  /*03e0*/  SHFL.IDX PT, R3, R0, RZ, 0x1f ;  /* 0x00001fff00037589 */ /* 0x000f6200000e0000 */
[----:B------:R-:W-:Y:S01]  /*03f0*/  NOP ;  /* 0x0000000000007918 */ /* 0x000fe20000000000 */
[----:B-----5:R-:W-:-:S13]  /*0400*/  ISETP.NE.AND P0, PT, R3, RZ, PT ;  /* 0x000000ff0300720c */ /* 0x020fda0003f05270 */
[----:B------:R-:W-:Y:S05]  /*0410*/  @P0 BRA `(.L_x_3) ;  /* 0x0000000000600947 */ /* 0x000fea0003800000 */
[----:B-1----:R-:W1:Y:S01]  /*0420*/  S2UR UR5, SR_CgaCtaId ;  /* 0x00000000000579c3 */ /* 0x002e620000008800 */
[----:B------:R-:W-:Y:S01]  /*0430*/  UMOV UR4, 0x400 ;  /* 0x0000040000047882 */ /* 0x000fe20000000000 */
[----:B------:R-:W-:Y:S01]  /*0440*/  UMOV UR6, 0x1 ;  /* 0x0000000100067882 */ /* 0x000fe20000000000 */
[----:B------:R-:W-:Y:S01]  /*0450*/  UMOV UR9, 0x100 ;  /* 0x0000010000097882 */ /* 0x000fe20000000000 */
[----:B------:R-:W-:-:S04]  /*0460*/  UIADD3 UR6, -UR6, 0x100000, URZ ;  /* 0x0010000006067890 */ /* 0x000fc8000fffe13f */
[----:B------:R-:W-:Y:S02]  /*0470*/  USHF.L.U32 UR7, UR6, 0xb, URZ ;  /* 0x0000000b06077899 */ /* 0x000fe4000800063f */
[----:B------:R-:W-:Y:S01]  /*0480*/  USHF.L.U32 UR6, UR6, 0x1, URZ ;  /* 0x0000000106067899 */ /* 0x000fe2000800063f */
[----:B------:R-:W-:Y:S01]  /*0490*/  ELECT P0, URZ, PT ;  /* 0x00000000003f782f */ /* 0x000fe20003800000 */
[----:B-1----:R-:W-:Y:S02]  /*04a0*/  ULEA UR8, UR5, UR4, 0x18 ;  /* 0x0000000405087291 */ /* 0x002fe4000f8ec03f */
[----:B------:R-:W-:-:S04]  /*04b0*/  UIADD3 UR4, -UR9, 0x100000, URZ ;  /* 0x0010000009047890 */ /* 0x000fc8000fffe13f */
[----:B------:R-:W-:Y:S02]  /*04c0*/  USHF.L.U32 UR5, UR4, 0xb, URZ ;  /* 0x0000000b04057899 */ /* 0x000fe4000800063f */
[----:B------:R-:W-:Y:S01]  /*04d0*/  USHF.L.U32 UR4, UR4, 0x1, URZ ;  /* 0x0000000104047899 */ /* 0x000fe2000800063f */
[----:B------:R-:W1:Y:S03]  /*04e0*/  FENCE.VIEW.ASYNC.S ;  /* 0x00000000000073c6 */ /* 0x000e660000000000 */
[----:B-1----:R1:W1:Y:S08]  /*04f0*/  SYNCS.EXCH.64 URZ, [UR8+0x34400], UR6 ;  /* 0x03440006083f75b2 */ /* 0x0022700008000100 */
[----:B------:R1:W1:Y:S01]  /*0500*/  SYNCS.EXCH.64 URZ, [UR8+0x34428], UR4 ;  /* 0x03442804083f75b2 */ /* 0x0002620008000100 */
        /* <DEDUP_REMOVED lines=8> */
[----:B------:R-:W-:Y:S01]  /*0590*/  NOP ;  /* 0x0000000000007918 */ /* 0x000fe20000000000 */
.L_x_3:
        /* <DEDUP_REMOVED lines=21> */
[----:B------:R-:W-:Y:S01]  /*06f0*/  NOP ;  /* 0x0000000000007918 */ /* 0x000fe20000000000 */
.L_x_4:
[----:B------:R-:W5:Y:S01]  /*0700*/  SHFL.IDX PT, R3, R0, RZ, 0x1f ;  /* 0x00001fff00037589 */ /* 0x000f6200000e0000 */
[----:B------:R-:W-:Y:S01]  /*0710*/  ELECT P0, URZ, PT ;  /* 0x00000000003f782f */ /* 0x000fe20003800000 */
[----:B------:R-:W-:Y:S01]  /*0720*/  NOP ;  /* 0x0000000000007918 */ /* 0x000fe20000000000 */
[----:B-1----:R-:W-:Y:S02]  /*0730*/  UMOV UR4, 0x80 ;  /* 0x0000008000047882 */ /* 0x002fe40000000000 */
[C---:B-----5:R-:W-:Y:S02]  /*0740*/  ISETP.NE.OR P0, PT, R3.reuse, RZ, !P0 ;  /* 0x000000ff0300720c */ /* 0x060fe40004705670 */
[----:B------:R-:W-:-:S11]  /*0750*/  ISETP.NE.AND P3, PT, R3, RZ, PT ;  /* 0x000000ff0300720c */ /* 0x000fd60003f65270 */
[----:B------:R-:W-:Y:S01]  /*0760*/  VOTEU.ALL UP2, P0 ;  /* 0x00000000003f7886 */ /* 0x000fe20000040000 */
[----:B------:R-:W-:Y:S01]  /*0770*/  VOTEU.ALL UP3, P0 ;  /* 0x00000000003f7886 */ /* 0x000fe20000060000 */
[----:B------:R-:W-:Y:S01]  /*0780*/  VOTEU.ALL UP4, P0 ;  /* 0x00000000003f7886 */ /* 0x000fe20000080000 */
[----:B------:R-:W-:Y:S02]  /*0790*/  VOTEU.ALL UP5, P0 ;  /* 0x00000000003f7886 */ /* 0x000fe400000a0000 */
[----:B------:R-:W1:Y:S01]  /*07a0*/  @!UP2 S2UR UR7, SR_CgaCtaId ;  /* 0x000000000007a9c3 */ /* 0x000e620000008800 */
[----:B------:R-:W-:Y:S01]  /*07b0*/  @!UP2 UMOV UR6, 0x400 ;  /* 0x000004000006a882 */ /* 0x000fe20000000000 */
[----:B------:R-:W-:-:S04]  /*07c0*/  @!UP2 UIADD3 UR4, -UR4, 0x100000, URZ ;  /* 0x001000000404a890 */ /* 0x000fc8000fffe13f */
[----:B------:R-:W-:Y:S02]  /*07d0*/  @!UP2 USHF.L.U32 UR5, UR4, 0xb, URZ ;  /* 0x0000000b0405a899 */ /* 0x000fe4000800063f */
[----:B------:R-:W-:Y:S02]  /*07e0*/  @!UP2 USHF.L.U32 UR4, UR4, 0x1, URZ ;  /* 0x000000010404a899 */ /* 0x000fe4000800063f */
[----:B-1----:R-:W-:Y:S01]  /*07f0*/  @!UP2 ULEA UR6, UR7, UR6, 0x18 ;  /* 0x000000060706a291 */ /* 0x002fe2000f8ec03f */
[----:B------:R-:W-:Y:S01]  /*0800*/  VOTEU.ALL UP2, P0 ;  /* 0x00000000003f7886 */ /* 0x000fe20000040000 */
[----:B------:R-:W1:Y:S10]  /*0810*/  FENCE.VIEW.ASYNC.S ;  /* 0x00000000000073c6 */ /* 0x000e740000000000 */
[----:B-1----:R1:W1:Y:S01]  /*0820*/  @!UP2 SYNCS.EXCH.64 URZ, [UR6+0x34490], UR4 ;  /* 0x03449004063fa5b2 */ /* 0x0022620008000100 */
[----:B------:R1:W1:Y:S01]  /*0830*/  @!UP3 SYNCS.EXCH.64 URZ, [UR6+0x34498], UR4 ;  /* 0x03449804063fb5b2 */ /* 0x0002620008000100 */
[----:B------:R1:W1:Y:S01]  /*0840*/  @!UP4 SYNCS.EXCH.64 URZ, [UR6+0x344a0], UR4 ;  /* 0x0344a004063fc5b2 */ /* 0x0002620008000100 */
[----:B------:R1:W1:Y:S01]  /*0850*/  @!UP5 SYNCS.EXCH.64 URZ, [UR6+0x344a8], UR4 ;  /* 0x0344a804063fd5b2 */ /* 0x0002620008000100 */
[----:B------:R-:W-:Y:S01]  /*0860*/  NOP ;  /* 0x0000000000007918 */ /* 0x000fe20000000000 */
[----:B------:R-:W-:Y:S05]  /*0870*/  @P3 BRA `(.L_x_5) ;  /* 0x0000000000583947 */ /* 0x000fea0003800000 */
[----:B-1----:R-:W1:Y:S01]  /*0880*/  S2UR UR5, SR_CgaCtaId ;  /* 0x00000000000579c3 */ /* 0x002e620000008800 */
[----:B------:R-:W-:Y:S01]  /*0890*/  UMOV UR4, 0x400 ;  /* 0x0000040000047882 */ /* 0x000fe20000000000 */
[----:B------:R-:W-:Y:S01]  /*08a0*/  UMOV UR6, 0x20 ;  /* 0x0000002000067882 */ /* 0x000fe20000000000 */
[----:B------:R-:W-:Y:S01]  /*08b0*/  UMOV UR7, 0x80 ;  /* 0x0000008000077882 */ /* 0x000fe20000000000 */
[----:B------:R-:W-:Y:S01]  /*08c0*/  ELECT P0, URZ, PT ;  /* 0x00000000003f782f */ /* 0x000fe20003800000 */
[----:B-1----:R-:W-:Y:S02]  /*08d0*/  ULEA UR8, UR5, UR4, 0x18 ;  /* 0x0000000405087291 */ /* 0x002fe4000f8ec03f */
[----:B------:R-:W-:-:S04]  /*08e0*/  UIADD3 UR4, -UR6, 0x100000, URZ ;  /* 0x0010000006047890 */ /* 0x000fc8000fffe13f */
[----:B------:R-:W-:Y:S02]  /*08f0*/  USHF.L.U32 UR5, UR4, 0xb, URZ ;  /* 0x0000000b04057899 */ /* 0x000fe4000800063f */
[----:B------:R-:W-:Y:S02]  /*0900*/  USHF.L.U32 UR4, UR4, 0x1, URZ ;  /* 0x0000000104047899 */ /* 0x000fe4000800063f */
        /* <DEDUP_REMOVED lines=13> */
.L_x_5:
[----:B------:R-:W-:Y:S01]  /*09e0*/  VOTEU.ANY UP2, P2 ;  /* 0x00000000003f7886 */ /* 0x000fe20001040100 */
[----:B-1----:R-:W-:Y:S01]  /*09f0*/  UMOV UR4, 0x40 ;  /* 0x0000004000047882 */ /* 0x002fe20000000000 */
[----:B------:R-:W-:Y:S01]  /*0a00*/  ISETP.NE.AND P3, PT, RZ, UR48, PT ;  /* 0x00000030ff007c0c */ /* 0x000fe2000bf65270 */
[----:B------:R-:W-:Y:S01]  /*0a10*/  NOP ;  /* 0x0000000000007918 */ /* 0x000fe20000000000 */
[----:B------:R-:W-:Y:S01]  /*0a20*/  ISETP.EQ.AND P0, PT, R4, 0x2, P1 ;  /* 0x000000020400780c */ /* 0x000fe20000f02270 */
[----:B------:R-:W1:Y:S01]  /*0a30*/  @UP2 S2UR UR7, SR_CgaCtaId ;  /* 0x00000000000729c3 */ /* 0x000e620000008800 */
[----:B------:R-:W-:Y:S01]  /*0a40*/  @UP2 UMOV UR6, 0x400 ;  /* 0x0000040000062882 */ /* 0x000fe20000000000 */
[----:B------:R-:W-:-:S04]  /*0a50*/  @UP2 UIADD3 UR4, -UR4, 0x100000, URZ ;  /* 0x0010000004042890 */ /* 0x000fc8000fffe13f */
[----:B------:R-:W-:Y:S02]  /*0a60*/  @UP2 USHF.L.U32 UR5, UR4, 0xb, URZ ;  /* 0x0000000b04052899 */ /* 0x000fe4000800063f */
[----:B------:R-:W-:Y:S02]  /*0a70*/  @UP2 USHF.L.U32 UR4, UR4, 0x1, URZ ;  /* 0x0000000104042899 */ /* 0x000fe4000800063f */
[----:B-1----:R-:W-:Y:S01]  /*0a80*/  @UP2 ULEA UR6, UR7, UR6, 0x18 ;  /* 0x0000000607062291 */ /* 0x002fe2000f8ec03f */
[----:B------:R-:W-:Y:S01]  /*0a90*/  VOTEU.ANY UP2, P2 ;  /* 0x00000000003f7886 */ /* 0x000fe20001040100 */
[----:B------:R-:W-:Y:S01]  /*0aa0*/  ISETP.EQ.AND P2, PT, R4, 0x1, P1 ;  /* 0x000000010400780c */ /* 0x000fe20000f42270 */
[----:B------:R-:W1:Y:S09]  /*0ab0*/  FENCE.VIEW.ASYNC.S ;  /* 0x00000000000073c6 */ /* 0x000e720000000000 */
[----:B-1----:R1:W2:Y:S01]  /*0ac0*/  @UP2 SYNCS.EXCH.64 URZ, [UR6+0x344b0], UR4 ;  /* 0x0344b004063f25b2 */ /* 0x0022a20008000100 */
[----:B------:R-:W-:Y:S01]  /*0ad0*/  NOP ;  /* 0x0000000000007918 */ /* 0x000fe20000000000 */
[----:B--234-:R-:W-:Y:S06]  /*0ae0*/  BAR.SYNC.DEFER_BLOCKING 0x0 ;  /* 0x0000000000007b1d */ /* 0x01cfec0000010000 */
[----:B------:R-:W-:Y:S05]  /*0af0*/  @!P3 BRA `(.L_x_6) ;  /* 0x000000780098b947 */ /* 0x000fea0003800000 */
[----:B------:R-:W-:-:S06]  /*0b00*/  UISETP.GT.U32.AND UP0, UPT, UR10, 0x3, UPT ;  /* 0x000000030a00788c */ /* 0x000fcc000bf04070 */
[----:B------:R-:W-:-:S13]  /*0b10*/  PLOP3.LUT P0, PT, PT, PT, UP0, 0x80, 0x0 ;  /* 0x000000000000781c */ /* 0x000fda0003f0f008 */
[----:B-1----:R-:W-:Y:S05]  /*0b20*/  @P0 EXIT ;  /* 0x000000000000094d */ /* 0x002fea0003800000 */
.L_x_7:
[----:B------:R-:W-:-:S08]  /*0b30*/  NOP ;  /* 0x0000000000007918 */ /* 0x000fd00000000000 */
[----:B------:R-:W1:Y:S02]  /*0b40*/  USETMAXREG.TRY_ALLOC.CTAPOOL UP0, 0xf0 ;  /* 0x000000f0000079c8 */ /* 0x000e640008000600 */
[----:B-1----:R-:W-:-:S13]  /*0b50*/  PLOP3.LUT P0, PT, PT, PT, UP0, 0x80, 0x0 ;  /* 0x000000000000781c */ /* 0x002fda0003f0f008 */
[----:B------:R-:W-:Y:S05]  /*0b60*/  @!P0 BRA `(.L_x_7) ;  /* 0xfffffffc00f08947 */ /* 0x000fea000383ffff */
[----:B------:R-:W-:Y:S02]  /*0b70*/  ULDC UR4, c[0x0][0xa00] ;  /* 0x0002800000047ab9 */ /* 0x000fe40000000800 */
[----:B------:R-:W-:-:S13]  /*0b80*/  ISETP.GE.AND P0, PT, R17, UR4, PT ;  /* 0x0000000411007c0c */ /* 0x000fda000bf06270 */
[----:B------:R-:W-:Y:S05]  /*0b90*/  @P0 EXIT ;  /* 0x000000000000094d */ /* 0x000fea0003800000 */
[----:B------:R-:W-:Y:S01]  /*0ba0*/  UISETP.NE.AND UP0, UPT, UR48, 0x1, UPT ;  /* 0x000000013000788c */ /* 0x000fe2000bf05270 */
[----:B------:R-:W-:Y:S01]  /*0bb0*/  MOV R16, RZ ;  /* 0x000000ff00107202 */ /* 0x000fe20000000f00 */
[----:B------:R-:W-:Y:S01]  /*0bc0*/  ULDC.64 UR50, c[0x0][0x198] ;  /* 0x0000660000327ab9 */ /* 0x000fe20000000a00 */
[----:B------:R-:W-:Y:S01]  /*0bd0*/  UMOV UR36, URZ ;  /* 0x0000003f00247c82 */ /* 0x000fe20008000000 */
[----:B------:R-:W-:Y:S02]  /*0be0*/  UP2UR UR4, UPR, URZ, 0x1 ;  /* 0x000000013f047883 */ /* 0x000fe40008000000 */
[----:B------:R-:W-:Y:S01]  /*0bf0*/  USEL UR4, URZ, 0x1, UP0 ;  /* 0x000000013f047887 */ /* 0x000fe20008000000 */
[----:B------:R-:W-:Y:S01]  /*0c00*/  UMOV UR37, URZ ;  /* 0x0000003f00257c82 */ /* 0x000fe20008000000 */
[----:B------:R-:W-:Y:S01]  /*0c10*/  UMOV UR38, URZ ;  /* 0x0000003f00267c82 */ /* 0x000fe20008000000 */
[----:B------:R-:W-:-:S03]  /*0c20*/  ULDC.64 UR52, c[0x0][0x208] ;  /* 0x0000820000347ab9 */ /* 0x000fc60000000a00 */
[----:B------:R-:W-:-:S07]  /*0c30*/  MOV R19, UR4 ;  /* 0x0000000400137c02 */ /* 0x000fce0008000f00 */
.L_x_67:
[----:B------:R-:W-:Y:S01]  /*0c40*/  ULDC UR8, c[0x0][0xa04] ;  /* 0x0002810000087ab9 */ /* 0x000fe20000000800 */
[----:B------:R-:W-:Y:S01]  /*0c50*/  R2UR UR39, R17 ;  /* 0x00000000112772ca */ /* 0x000fe200000e0000 */
[----:B------:R-:W-:Y:S01]  /*0c60*/  UISETP.NE.AND UP0, UPT, UR8, 0x1, UPT ;  /* 0x000000010800788c */ /* 0x000fe2000bf05270 */
[----:B------:R-:W-:Y:S01]  /*0c70*/  ULDC UR4, c[0x0][0xa10] ;  /* 0x0002840000047ab9 */ /* 0x000fe20000000800 */
[----:B------:R-:W-:Y:S01]  /*0c80*/  ULDC UR44, c[0x0][0xa1c] ;  /* 0x00028700002c7ab9 */ /* 0x000fe20000000800 */
[----:B------:R-:W-:Y:S02]  /*0c90*/  UISETP.NE.AND UP1, UPT, UR4, 0x1, UPT ;  /* 0x000000010400788c */ /* 0x000fe4000bf25270 */
[----:B------:R-:W-:-:S06]  /*0ca0*/  UISETP.NE.AND UP2, UPT, UR48, 0x1, UPT ;  /* 0x000000013000788c */ /* 0x000fcc000bf45270 */
[----:B------:R-:W-:Y:S01]  /*0cb0*/  @UP0 ULDC.64 UR6, c[0x0][0xa08] ;  /* 0x0002820000060ab9 */ /* 0x000fe20000000a00 */
[----:B------:R-:W-:Y:S01]  /*0cc0*/  PLOP3.LUT P0, PT, PT, PT, UP2, 0x80, 0x0 ;  /* 0x000000000000781c */ /* 0x000fe20003f0f028 */
[----:B------:R-:W-:-:S03]  /*0cd0*/  UIMAD.WIDE.U32 UR4, UR39, UR6, URZ ;  /* 0x00000006270472a5 */ /* 0x000fc6000f8e003f */
[----:B------:R-:W-:Y:S01]  /*0ce0*/  @UP1 ULDC UR6, c[0x0][0xa18] ;  /* 0x0002860000061ab9 */ /* 0x000fe20000000800 */
[----:B------:R-:W-:Y:S02]  /*0cf0*/  @UP0 USHF.R.U32.HI UR39, URZ, UR7, UR5 ;  /* 0x000000073f270299 */ /* 0x000fe40008011605 */
[----:B------:R-:W-:Y:S01]  /*0d00*/  UISETP.NE.AND UP0, UPT, UR44, 0x1, UPT ;  /* 0x000000012c00788c */ /* 0x000fe2000bf05270 */
[----:B------:R-:W-:Y:S02]  /*0d10*/  @UP1 ULDC UR4, c[0x0][0xa14] ;  /* 0x0002850000041ab9 */ /* 0x000fe40000000800 */
[----:B------:R-:W-:Y:S02]  /*0d20*/  UIMAD.WIDE.U32 UR4, UR39, UR4, URZ ;  /* 0x00000004270472a5 */ /* 0x000fe4000f8e003f */
[----:B--2---:R-:W-:Y:S01]  /*0d30*/  IADD3 R0, RZ, -UR39, RZ ;  /* 0x80000027ff007c10 */ /* 0x004fe2000fffe0ff */
[----:B------:R-:W-:Y:S01]  /*0d40*/  UMOV UR45, UR39 ;  /* 0x00000027002d7c82 */ /* 0x000fe20008000000 */
[----:B------:R-:W-:-:S03]  /*0d50*/  @UP1 USHF.R.U32.HI UR45, URZ, UR6, UR5 ;  /* 0x000000063f2d1299 */ /* 0x000fc60008011605 */
[----:B------:R-:W-:Y:S01]  /*0d60*/  IMAD R0, R0, UR8, R17 ;  /* 0x0000000800007c24 */ /* 0x000fe2000f8e0211 */
[----:B------:R-:W-:Y:S02]  /*0d70*/  @UP0 ULDC.64 UR6, c[0x0][0xa20] ;  /* 0x0002880000060ab9 */ /* 0x000fe40000000a00 */
[----:B------:R-:W-:Y:S02]  /*0d80*/  UIMAD.WIDE.U32 UR4, UR45, UR6, URZ ;  /* 0x000000062d0472a5 */ /* 0x000fe4000f8e003f */
[----:B------:R-:W-:Y:S01]  /*0d90*/  R2UR UR42, R0 ;  /* 0x00000000002a72ca */ /* 0x000fe200000e0000 */
[----:B------:R-:W-:Y:S01]  /*0da0*/  UMOV UR6, UR45 ;  /* 0x0000002d00067c82 */ /* 0x000fe20008000000 */
[----:B------:R-:W-:-:S04]  /*0db0*/  @UP0 USHF.R.U32.HI UR6, URZ, UR7, UR5 ;  /* 0x000000073f060299 */ /* 0x000fc80008011605 */
[----:B------:R-:W-:-:S04]  /*0dc0*/  UIADD3 UR4, -UR6, URZ, URZ ;  /* 0x0000003f06047290 */ /* 0x000fc8000fffe13f */
[----:B------:R-:W-:Y:S01]  /*0dd0*/  UIMAD UR44, UR44, UR4, UR45 ;  /* 0x000000042c2c72a4 */ /* 0x000fe2000f8e022d */
[----:B-1-3--:R-:W-:Y:S11]  /*0de0*/  @!P0 BRA `(.L_x_8) ;  /* 0x0000000000688947 */ /* 0x00aff60003800000 */
[----:B------:R-:W-:-:S06]  /*0df0*/  UISETP.NE.AND UP0, UPT, UR48, 0x2, UPT ;  /* 0x000000023000788c */ /* 0x000fcc000bf05270 */
[----:B------:R-:W-:-:S13]  /*0e00*/  PLOP3.LUT P1, PT, PT, PT, UP0, 0x80, 0x0 ;  /* 0x000000000000781c */ /* 0x000fda0003f2f008 */
[----:B------:R-:W-:Y:S05]  /*0e10*/  @!P1 BRA `(.L_x_9) ;  /* 0x0000000000449947 */ /* 0x000fea0003800000 */
[----:B------:R-:W-:-:S06]  /*0e20*/  UISETP.NE.AND UP0, UPT, UR48, 0x3, UPT ;  /* 0x000000033000788c */ /* 0x000fcc000bf05270 */
[----:B------:R-:W-:-:S13]  /*0e30*/  PLOP3.LUT P1, PT, PT, PT, UP0, 0x80, 0x0 ;  /* 0x000000000000781c */ /* 0x000fda0003f2f008 */
[----:B------:R-:W-:Y:S05]  /*0e40*/  @!P1 BRA `(.L_x_10) ;  /* 0x0000000000249947 */ /* 0x000fea0003800000 */
[----:B------:R-:W-:-:S06]  /*0e50*/  UISETP.NE.AND UP0, UPT, UR48, 0x4, UPT ;  /* 0x000000043000788c */ /* 0x000fcc000bf05270 */
[----:B------:R-:W-:-:S13]  /*0e60*/  PLOP3.LUT P1, PT, PT, PT, UP0, 0x80, 0x0 ;  /* 0x000000000000781c */ /* 0x000fda0003f2f008 */
[----:B------:R-:W-:Y:S05]  /*0e70*/  @P1 BRA `(.L_x_11) ;  /* 0x0000000000541947 */ /* 0x000fea0003800000 */
[----:B------:R-:W-:Y:S02]  /*0e80*/  UIADD3 UR4, UR36, -0x1, URZ ;  /* 0xffffffff24047890 */ /* 0x000fe4000fffe03f */
[----:B------:R-:W-:Y:S02]  /*0e90*/  ULOP3.LUT UR36, UR36, 0x1, URZ, 0xc, !UPT ;  /* 0x0000000124247892 */ /* 0x000fe4000f8e0c3f */
[----:B------:R-:W-:-:S04]  /*0ea0*/  ULOP3.LUT UR4, UR4, 0x2, URZ, 0xc0, !UPT ;  /* 0x0000000204047892 */ /* 0x000fc8000f8ec03f */
[----:B------:R-:W-:-:S04]  /*0eb0*/  USHF.R.U32.HI UR4, URZ, 0x1, UR4 ;  /* 0x000000013f047899 */ /* 0x000fc80008011604 */
[----:B------:R-:W-:Y:S01]  /*0ec0*/  ULOP3.LUT UR37, UR37, UR4, URZ, 0x3c, !UPT ;  /* 0x0000000425257292 */ /* 0x000fe2000f8e3c3f */
[----:B------:R-:W-:Y:S11]  /*0ed0*/  BRA `(.L_x_11) ;  /* 0x00000000003c7947 */ /* 0x000ff60003800000 */
.L_x_10:
[----:B------:R-:W-:Y:S02]  /*0ee0*/  ULOP3.LUT UP0, URZ, UR36, 0x2, URZ, 0xc0, !UPT ;  /* 0x00000002243f7892 */ /* 0x000fe4000f80c03f */
[----:B------:R-:W-:Y:S02]  /*0ef0*/  ULOP3.LUT UR36, UR36, 0x1, URZ, 0xc0, !UPT ;  /* 0x0000000124247892 */ /* 0x000fe4000f8ec03f */
[----:B------:R-:W-:-:S04]  /*0f00*/  USEL UR4, URZ, 0x1, UP0 ;  /* 0x000000013f047887 */ /* 0x000fc80008000000 */
[----:B------:R-:W-:Y:S01]  /*0f10*/  ULOP3.LUT UR37, UR37, UR4, URZ, 0x3c, !UPT ;  /* 0x0000000425257292 */ /* 0x000fe2000f8e3c3f */
[----:B------:R-:W-:Y:S11]  /*0f20*/  BRA `(.L_x_11) ;  /* 0x0000000000287947 */ /* 0x000ff60003800000 */
.L_x_9:
[----:B------:R-:W-:Y:S02]  /*0f30*/  UIADD3 UR4, UR36, 0x1, URZ ;  /* 0x0000000124047890 */ /* 0x000fe4000fffe03f */
[----:B------:R-:W-:Y:S02]  /*0f40*/  ULOP3.LUT UR36, UR36, 0x1, URZ, 0xc, !UPT ;  /* 0x0000000124247892 */ /* 0x000fe4000f8e0c3f */
[----:B------:R-:W-:-:S04]  /*0f50*/  UISETP.GT.U32.AND UP0, UPT, UR4, 0x1, UPT ;  /* 0x000000010400788c */ /* 0x000fc8000bf04070 */
[----:B------:R-:W-:-:S04]  /*0f60*/  USEL UR4, URZ, 0x1, !UP0 ;  /* 0x000000013f047887 */ /* 0x000fc8000c000000 */
[----:B------:R-:W-:Y:S01]  /*0f70*/  ULOP3.LUT UR37, UR37, UR4, URZ, 0x3c, !UPT ;  /* 0x0000000425257292 */ /* 0x000fe2000f8e3c3f */
[----:B------:R-:W-:Y:S11]  /*0f80*/  BRA `(.L_x_11) ;  /* 0x0000000000107947 */ /* 0x000ff60003800000 */
.L_x_8:
[----:B------:R-:W-:Y:S02]  /*0f90*/  UISETP.GT.U32.AND UP0, UPT, UR36, 0x1, UPT ;  /* 0x000000012400788c */ /* 0x000fe4000bf04070 */
[----:B------:R-:W-:Y:S02]  /*0fa0*/  ULOP3.LUT UR36, UR36, 0x1, URZ, 0xc0, !UPT ;  /* 0x0000000124247892 */ /* 0x000fe4000f8ec03f */
[----:B------:R-:W-:-:S04]  /*0fb0*/  USEL UR4, URZ, 0x1, !UP0 ;  /* 0x000000013f047887 */ /* 0x000fc8000c000000 */
[----:B------:R-:W-:-:S12]  /*0fc0*/  ULOP3.LUT UR37, UR37, UR4, URZ, 0x3c, !UPT ;  /* 0x0000000425257292 */ /* 0x000fd8000f8e3c3f */
.L_x_11:
[----:B------:R-:W-:Y:S05]  /*0fd0*/  @!P0 BRA `(.L_x_12) ;  /* 0x00000000003c8947 */ /* 0x000fea0003800000 */
        /* <DEDUP_REMOVED lines=9> */
[----:B------:R-:W-:Y:S01]  /*1070*/  ULEA UR42, UR42, 0x3, 0x1 ;  /* 0x000000032a2a7891 */ /* 0x000fe2000f8e083f */
[----:B------:R-:W-:Y:S11]  /*1080*/  BRA `(.L_x_15) ;  /* 0x0000000000147947 */ /* 0x000ff60003800000 */
.L_x_14:
[----:B------:R-:W-:Y:S01]  /*1090*/  ULEA UR42, UR42, 0x2, 0x1 ;  /* 0x000000022a2a7891 */ /* 0x000fe2000f8e083f */
[----:B------:R-:W-:Y:S11]  /*10a0*/  BRA `(.L_x_15) ;  /* 0x00000000000c7947 */ /* 0x000ff60003800000 */
.L_x_13:
[----:B------:R-:W-:Y:S01]  /*10b0*/  ULEA UR42, UR42, 0x1, 0x1 ;  /* 0x000000012a2a7891 */ /* 0x000fe2000f8e083f */
[----:B------:R-:W-:Y:S11]  /*10c0*/  BRA `(.L_x_15) ;  /* 0x0000000000047947 */ /* 0x000ff60003800000 */
.L_x_12:
[----:B------:R-:W-:-:S12]  /*10d0*/  USHF.L.U32 UR42, UR42, 0x1, URZ ;  /* 0x000000012a2a7899 */ /* 0x000fd8000800063f */
.L_x_15:
[----:B------:R-:W-:-:S04]  /*10e0*/  ULOP3.LUT UR4, UR46, 0x1, URZ, 0xfc, !UPT ;  /* 0x000000012e047892 */ /* 0x000fc8000f8efc3f */
[----:B------:R-:W-:-:S06]  /*10f0*/  UISETP.NE.AND UP0, UPT, UR4, 0x3, UPT ;  /* 0x000000030400788c */ /* 0x000fcc000bf05270 */
[----:B------:R-:W-:-:S13]  /*1100*/  PLOP3.LUT P0, PT, PT, PT, UP0, 0x80, 0x0 ;  /* 0x000000000000781c */ /* 0x000fda0003f0f008 */
[----:B------:R-:W-:Y:S05]  /*1110*/  @!P0 BRA `(.L_x_16) ;  /* 0x0000000000048947 */ /* 0x000fea0003800000 */
[----:B------:R-:W-:Y:S01]  /*1120*/  BPT.TRAP 0x1 ;  /* 0x000000040000795c */ /* 0x000fe20000300000 */
.L_x_16:
[----:B------:R-:W1:Y:S01]  /*1130*/  S2UR UR4, SR_CgaCtaId ;  /* 0x00000000000479c3 */ /* 0x000e620000008800 */
[----:B------:R-:W-:Y:S01]  /*1140*/  UMOV UR40, 0x400 ;  /* 0x0000040000287882 */ /* 0x000fe20000000000 */
[----:B------:R-:W-:-:S04]  /*1150*/  MOV R0, UR37 ;  /* 0x0000002500007c02 */ /* 0x000fc80008000f00 */
[----:B------:R-:W-:Y:S01]  /*1160*/  SHF.L.U32 R0, R0, 0x1f, RZ ;  /* 0x0000001f00007819 */ /* 0x000fe200000006ff */
[----:B-1----:R-:W-:Y:S02]  /*1170*/  ULEA UR40, UR4, UR40, 0x18 ;  /* 0x0000002804287291 */ /* 0x002fe4000f8ec03f */
[----:B------:R-:W-:Y:S02]  /*1180*/  ULOP3.LUT UR4, UR47, 0x1, URZ, 0xfc, !UPT ;  /* 0x000000012f047892 */ /* 0x000fe4000f8efc3f */
[----:B------:R-:W-:Y:S02]  /*1190*/  ULEA UR5, UR36, UR40, 0x3 ;  /* 0x0000002824057291 */ /* 0x000fe4000f8e183f */
[----:B------:R-:W-:-:S06]  /*11a0*/  UISETP.NE.AND UP0, UPT, UR4, 0x3, UPT ;  /* 0x000000030400788c */ /* 0x000fcc000bf05270 */
[----:B------:R-:W-:Y:S01]  /*11b0*/  PLOP3.LUT P0, PT, PT, PT, UP0, 0x80, 0x0 ;  /* 0x000000000000781c */ /* 0x000fe20003f0f008 */
[----:B------:R-:W1:Y:S02]  /*11c0*/  SYNCS.PHASECHK.TRANS64.TRYWAIT P1, [UR5+0x34450], R0 ;  /* 0x03445000ff0075a7 */ /* 0x000e640008020145 */
[----:B-1----:R-:W-:Y:S10]  /*11d0*/  @!P1 BRA `(.L_x_17) ;  /* 0x0000008c004c9947 */ /* 0x002ff40003800000 */
.L_x_113:
[----:B------:R-:W-:Y:S05]  /*11e0*/  @!P0 BRA `(.L_x_18) ;  /* 0x0000000000048947 */ /* 0x000fea0003800000 */
[----:B------:R-:W-:Y:S01]  /*11f0*/  BPT.TRAP 0x1 ;  /* 0x000000040000795c */ /* 0x000fe20000300000 */
.L_x_18:
[----:B------:R-:W-:Y:S01]  /*1200*/  ULEA UR54, UR38, UR40, 0x3 ;  /* 0x0000002826367291 */ /* 0x000fe2000f8e183f */
[----:B-1----:R-:W-:Y:S01]  /*1210*/  SHF.L.U32 R0, R16, 0x1f, RZ ;  /* 0x0000001f10007819 */ /* 0x002fe200000006ff */
[----:B------:R-:W-:Y:S01]  /*1220*/  UIADD3 UR49, UR40, 0x34490, URZ ;  /* 0x0003449028317890 */ /* 0x000fe2000fffe03f */
[----:B------:R-:W-:Y:S01]  /*1230*/  SHF.L.U32 R3, R19, 0x1f, RZ ;  /* 0x0000001f13037819 */ /* 0x000fe200000006ff */
[----:B------:R-:W-:Y:S02]  /*1240*/  ULEA UR43, UR48, 0xfffffff8, 0x3 ;  /* 0xfffffff8302b7891 */ /* 0x000fe4000f8e183f */
[----:B------:R-:W-:Y:S02]  /*1250*/  ULEA UR4, UR48, UR49, 0x3 ;  /* 0x0000003130047291 */ /* 0x000fe4000f8e183f */
[----:B------:R-:W-:Y:S01]  /*1260*/  ULOP3.LUT UR43, UR43, 0x8, URZ, 0xc, !UPT ;  /* 0x000000082b2b7892 */ /* 0x000fe2000f8e0c3f */
[----:B------:R-:W1:Y:S02]  /*1270*/  SYNCS.PHASECHK.TRANS64.TRYWAIT P1, [UR54+0x34400], R0 ;  /* 0x03440000ff0075a7 */ /* 0x000e640008020176 */
[----:B-1----:R-:W-:Y:S09]  /*1280*/  @!P1 BRA `(.L_x_19) ;  /* 0x0000008c00389947 */ /* 0x002ff20003800000 */
.L_x_114:
[----:B------:R-:W2:Y:S02]  /*1290*/  SYNCS.PHASECHK.TRANS64.TRYWAIT P1, [UR4+-0x8], R3 ;  /* 0xfffff803ff0075a7 */ /* 0x000ea40008020144 */
[----:B--2---:R-:W-:Y:S05]  /*12a0*/  @!P1 BRA `(.L_x_20) ;  /* 0x0000008c00489947 */ /* 0x004fea0003800000 */
.L_x_115:
[----:B------:R-:W-:Y:S01]  /*12b0*/  UIADD3 UR5, UR40, 0x8000, URZ ;  /* 0x0000800028057890 */ /* 0x000fe2000fffe03f */
[----:B------:R-:W-:Y:S01]  /*12c0*/  WARPGROUP.ARRIVE ;  /* 0x00000000000079c5 */ /* 0x000fe20000000000 */
[----:B------:R-:W-:Y:S02]  /*12d0*/  USHF.R.U32.HI UR4, URZ, 0x4, UR40 ;  /* 0x000000043f047899 */ /* 0x000fe40008011628 */
[----:B------:R-:W-:Y:S02]  /*12e0*/  USHF.R.U32.HI UR5, URZ, 0x4, UR5 ;  /* 0x000000043f057899 */ /* 0x000fe40008011605 */
[----:B------:R-:W-:Y:S02]  /*12f0*/  ULOP3.LUT UR4, UR4, 0x3fff, URZ, 0xc0, !UPT ;  /* 0x00003fff04047892 */ /* 0x000fe4000f8ec03f */
[----:B------:R-:W-:Y:S02]  /*1300*/  ULOP3.LUT UR55, UR5, 0x3fff, URZ, 0xc0, !UPT ;  /* 0x00003fff05377892 */ /* 0x000fe4000f8ec03f */
[----:B------:R-:W-:-:S02]  /*1310*/  ULOP3.LUT UR4, UR4, 0x10000, URZ, 0xfc, !UPT ;  /* 0x0001000004047892 */ /* 0x000fc4000f8efc3f */
[----:B------:R-:W-:Y:S02]  /*1320*/  ULOP3.LUT UR41, UR55, 0x10000, URZ, 0xfc, !UPT ;  /* 0x0001000037297892 */ /* 0x000fe4000f8efc3f */
[----:B------:R-:W-:Y:S02]  /*1330*/  ULEA UR32, UR36, UR4, 0xa ;  /* 0x0000000424207291 */ /* 0x000fe4000f8e503f */
[----:B------:R-:W-:Y:S01]  /*1340*/  ULEA UR34, UR38, UR41, 0xb ;  /* 0x0000002926227291 */ /* 0x000fe2000f8e583f */
[----:B------:R-:W-:Y:S01]  /*1350*/  UMOV UR33, 0x40000040 ;  /* 0x4000004000217882 */ /* 0x000fe20000000000 */
[----:B------:R-:W-:Y:S01]  /*1360*/  UMOV UR35, 0x40000040 ;  /* 0x4000004000237882 */ /* 0x000fe20000000000 */
[----:B------:R-:W-:Y:S02]  /*1370*/  UIADD3 UR4, UR32, 0x2, URZ ;  /* 0x0000000220047890 */ /* 0x000fe4000fffe03f */
[----:B------:R-:W-:Y:S01]  /*1380*/  UIADD3 UR6, UR34, 0x2, URZ ;  /* 0x0000000222067890 */ /* 0x000fe2000fffe03f */
[----:B------:R-:W-:-:S03]  /*1390*/  UMOV UR5, 0x40000040 ;  /* 0x4000004000057882 */ /* 0x000fc60000000000 */
[----:B------:R-:W-:Y:S01]  /*13a0*/  HGMMA.64x128x16.F32.BF16 R24, gdesc[UR32], RZ, !UPT, gsb0 ;  /* 0x01e00000201879f0 */ /* 0x000fe2000c0018ff */
[----:B------:R-:W-:Y:S01]  /*13b0*/  UMOV UR7, 0x40000040 ;  /* 0x4000004000077882 */ /* 0x000fe20000000000 */
[----:B------:R-:W-:Y:S02]  /*13c0*/  UIADD3 UR8, UR32, 0x4, URZ ;  /* 0x0000000420087890 */ /* 0x000fe4000fffe03f */
[----:B------:R-:W-:Y:S01]  /*13d0*/  UIADD3 UR10, UR34, 0x4, URZ ;  /* 0x00000004220a7890 */ /* 0x000fe2000fffe03f */
[----:B------:R-:W-:Y:S01]  /*13e0*/  UMOV UR9, 0x40000040 ;  /* 0x4000004000097882 */ /* 0x000fe20000000000 */
[----:B------:R-:W-:Y:S01]  /*13f0*/  UMOV UR11, 0x40000040 ;  /* 0x40000040000b7882 */ /* 0x000fe20000000000 */
[----:B------:R-:W-:Y:S02]  /*1400*/  UIADD3 UR12, UR32, 0x6, URZ ;  /* 0x00000006200c7890 */ /* 0x000fe4000fffe03f */
[----:B------:R-:W-:Y:S01]  /*1410*/  UIADD3 UR14, UR34, 0x6, URZ ;  /* 0x00000006220e7890 */ /* 0x000fe2000fffe03f */
[----:B------:R-:W-:Y:S01]  /*1420*/  UMOV UR13, 0x40000040 ;  /* 0x40000040000d7882 */ /* 0x000fe20000000000 */
[----:B------:R-:W-:Y:S01]  /*1430*/  UMOV UR15, 0x40000040 ;  /* 0x40000040000f7882 */ /* 0x000fe20000000000 */
[----:B------:R-:W-:-:S02]  /*1440*/  UIADD3 UR16, UR32, 0x200, URZ ;  /* 0x0000020020107890 */ /* 0x000fc4000fffe03f */
[----:B------:R-:W-:Y:S01]  /*1450*/  UIADD3 UR18, UR34, 0x400, URZ ;  /* 0x0000040022127890 */ /* 0x000fe2000fffe03f */
[----:B------:R-:W-:Y:S01]  /*1460*/  UMOV UR17, 0x40000040 ;  /* 0x4000004000117882 */ /* 0x000fe20000000000 */
        /* <DEDUP_REMOVED lines=13> */
[----:B------:R-:W-:-:S04]  /*1540*/  UIADD3 UR38, UR38, 0x1, URZ ;  /* 0x0000000126267890 */ /* 0x000fc8000fffe03f */
[----:B------:R-:W-:Y:S01]  /*1550*/  UISETP.NE.AND UP0, UPT, UR38, 0x5, UPT ;  /* 0x000000052600788c */ /* 0x000fe2000bf05270 */
[----:B------:R-:W-:Y:S02]  /*1560*/  WARPGROUP.DEPBAR.LE gsb0, 0x0 ;  /* 0x00008000000079c5 */ /* 0x000fe40000010000 */
[----:B------:R-:W-:-:S06]  /*1570*/  WARPGROUP.ARRIVE ;  /* 0x00000000000079c5 */ /* 0x000fcc0000000000 */
[----:B------:R-:W-:Y:S01]  /*1580*/  HGMMA.64x128x16.F32.BF16 R24, gdesc[UR4], R24, gsb0 ;  /* 0x01e00000041879f0 */ /* 0x000fe20008001818 */
[----:B------:R-:W-:Y:S02]  /*1590*/  ULDC UR6, c[0x0][0x604] ;  /* 0x0001810000067ab9 */ /* 0x000fe40000000800 */
[----:B------:R-:W-:Y:S02]  /*15a0*/  WARPGROUP.DEPBAR.LE gsb0, 0x0 ;  /* 0x00008000000079c5 */ /* 0x000fe40000010000 */
[----:B------:R-:W-:-:S07]  /*15b0*/  WARPGROUP.ARRIVE ;  /* 0x00000000000079c5 */ /* 0x000fce0000000000 */
[----:B------:R-:W-:Y:S03]  /*15c0*/  HGMMA.64x128x16.F32.BF16 R24, gdesc[UR8], R24, gsb0 ;  /* 0x01e00000081879f0 */ /* 0x000fe60008001818 */
        /* <DEDUP_REMOVED lines=16> */
[----:B-1----:R-:W-:-:S04]  /*16d0*/  FMNMX R3, R24, R25, !PT ;  /* 0x0000001918037209 */ /* 0x002fc80007800000 */
[----:B------:R-:W-:-:S04]  /*16e0*/  FMNMX R0, R28, R3, !PT ;  /* 0x000000031c007209 */ /* 0x000fc80007800000 */
        /* <DEDUP_REMOVED lines=28> */
[----:B------:R-:W-:-:S05]  /*18b0*/  FMNMX R0, R85, R0, !PT ;  /* 0x0000000055007209 */ /* 0x000fca0007800000 */
[----:B------:R-:W1:Y:S02]  /*18c0*/  SHFL.BFLY PT, R3, R0, 0x1, 0x1f ;  /* 0x0c201f0000037f89 */ /* 0x000e6400000e0000 */
[----:B-1----:R-:W-:-:S05]  /*18d0*/  FMNMX R3, R0, R3, !PT ;  /* 0x0000000300037209 */ /* 0x002fca0007800000 */
[----:B------:R-:W1:Y:S02]  /*18e0*/  SHFL.BFLY PT, R4, R3, 0x2, 0x1f ;  /* 0x0c401f0003047f89 */ /* 0x000e6400000e0000 */
[----:B-1----:R-:W-:Y:S02]  /*18f0*/  FMNMX R4, R3, R4, !PT ;  /* 0x0000000403047209 */ /* 0x002fe40007800000 */
[----:B------:R-:W-:Y:S02]  /*1900*/  FMNMX R3, R26, R27, !PT ;  /* 0x0000001b1a037209 */ /* 0x000fe40007800000 */
[----:B------:R-:W-:Y:S02]  /*1910*/  FSETP.NEU.AND P1, PT, R4, -INF , PT ;  /* 0xff8000000400780b */ /* 0x000fe40003f2d000 */
[----:B------:R-:W-:Y:S02]  /*1920*/  FMNMX R0, R30, R3, !PT ;  /* 0x000000031e007209 */ /* 0x000fe40007800000 */
[----:B------:R-:W-:-:S02]  /*1930*/  FSEL R5, R4, RZ, P1 ;  /* 0x000000ff04057208 */ /* 0x000fc40000800000 */
[----:B------:R-:W-:-:S03]  /*1940*/  FMNMX R3, R31, R0, !PT ;  /* 0x000000001f037209 */ /* 0x000fc60007800000 */
[----:B------:R-:W-:Y:S01]  /*1950*/  FMUL R14, R5, UR6 ;  /* 0x00000006050e7c20 */ /* 0x000fe20008400000 */
[----:B------:R-:W-:-:S03]  /*1960*/  FMNMX R0, R34, R3, !PT ;  /* 0x0000000322007209 */ /* 0x000fc60007800000 */
[--C-:B------:R-:W-:Y:S01]  /*1970*/  FFMA R24, R24, UR6, -R14.reuse ;  /* 0x0000000618187c23 */ /* 0x100fe2000800080e */
[--C-:B------:R-:W-:Y:S01]  /*1980*/  FFMA R7, R25, UR6, -R14.reuse ;  /* 0x0000000619077c23 */ /* 0x100fe2000800080e */
[--C-:B------:R-:W-:Y:S01]  /*1990*/  FFMA R6, R28, UR6, -R14.reuse ;  /* 0x000000061c067c23 */ /* 0x100fe2000800080e */
[--C-:B------:R-:W-:Y:S01]  /*19a0*/  FFMA R8, R36, UR6, -R14.reuse ;  /* 0x0000000624087c23 */ /* 0x100fe2000800080e */
[--C-:B------:R-:W-:Y:S01]  /*19b0*/  FFMA R9, R29, UR6, -R14.reuse ;  /* 0x000000061d097c23 */ /* 0x100fe2000800080e */
[----:B------:R-:W-:Y:S01]  /*19c0*/  FSETP.GEU.AND P5, PT, R24, -126, PT ;  /* 0xc2fc00001800780b */ /* 0x000fe20003fae000 */
[--C-:B------:R-:W-:Y:S01]  /*19d0*/  FFMA R11, R33, UR6, -R14.reuse ;  /* 0x00000006210b7c23 */ /* 0x100fe2000800080e */
[----:B------:R-:W-:Y:S01]  /*19e0*/  FMNMX R3, R35, R0, !PT ;  /* 0x0000000023037209 */ /* 0x000fe20007800000 */
[--C-:B------:R-:W-:Y:S01]  /*19f0*/  FFMA R13, R37, UR6, -R14.reuse ;  /* 0x00000006250d7c23 */ /* 0x100fe2000800080e */
[----:B------:R-:W-:Y:S01]  /*1a00*/  FSETP.GEU.AND P3, PT, R7, -126, PT ;  /* 0xc2fc00000700780b */ /* 0x000fe20003f6e000 */
[--C-:B------:R-:W-:Y:S01]  /*1a10*/  FFMA R28, R32, UR6, -R14.reuse ;  /* 0x00000006201c7c23 */ /* 0x100fe2000800080e */
[----:B------:R-:W-:Y:S01]  /*1a20*/  FSETP.GEU.AND P2, PT, R6, -126, PT ;  /* 0xc2fc00000600780b */ /* 0x000fe20003f4e000 */
[--C-:B------:R-:W-:Y:S01]  /*1a30*/  FFMA R32, R40, UR6, -R14.reuse ;  /* 0x0000000628207c23 */ /* 0x100fe2000800080e */
[----:B------:R-:W-:Y:S01]  /*1a40*/  FSETP.GEU.AND P4, PT, R9, -126, PT ;  /* 0xc2fc00000900780b */ /* 0x000fe20003f8e000 */
[--C-:B------:R-:W-:Y:S01]  /*1a50*/  FFMA R36, R48, UR6, -R14.reuse ;  /* 0x0000000630247c23 */ /* 0x100fe2000800080e */
[----:B------:R-:W-:Y:S01]  /*1a60*/  FMNMX R0, R38, R3, !PT ;  /* 0x0000000326007209 */ /* 0x000fe20007800000 */
[--C-:B------:R-:W-:Y:S01]  /*1a70*/  FFMA R15, R41, UR6, -R14.reuse ;  /* 0x00000006290f7c23 */ /* 0x100fe2000800080e */
[----:B------:R-:W-:Y:S01]  /*1a80*/  FSETP.GEU.AND P1, PT, R11, -126, PT ;  /* 0xc2fc00000b00780b */ /* 0x000fe20003f2e000 */
[----:B------:R-:W-:Y:S01]  /*1a90*/  @!P5 FMUL R24, R24, 0.5 ;  /* 0x3f0000001818d820 */ /* 0x000fe20000400000 */
[----:B------:R-:W-:Y:S01]  /*1aa0*/  FMNMX R3, R39, R0, !PT ;  /* 0x0000000027037209 */ /* 0x000fe20007800000 */
[--C-:B------:R-:W-:Y:S01]  /*1ab0*/  FFMA R21, R45, UR6, -R14.reuse ;  /* 0x000000062d157c23 */ /* 0x100fe2000800080e */
[----:B------:R-:W-:Y:S01]  /*1ac0*/  FSETP.GEU.AND P6, PT, R28, -126, PT ;  /* 0xc2fc00001c00780b */ /* 0x000fe20003fce000 */
[----:B------:R-:W-:Y:S01]  /*1ad0*/  @!P3 FMUL R7, R7, 0.5 ;  /* 0x3f0000000707b820 */ /* 0x000fe20000400000 */
[----:B------:R-:W-:Y:S01]  /*1ae0*/  FMNMX R0, R42, R3, !PT ;  /* 0x000000032a007209 */ /* 0x000fe20007800000 */
[----:B------:R-:W1:Y:S01]  /*1af0*/  MUFU.EX2 R24, R24 ;  /* 0x0000001800187308 */ /* 0x000e620000000800 */
[----:B------:R-:W-:Y:S01]  /*1b00*/  @!P2 FMUL R6, R6, 0.5 ;  /* 0x3f0000000606a820 */ /* 0x000fe20000400000 */
[----:B------:R-:W-:Y:S01]  /*1b10*/  @!P4 FMUL R9, R9, 0.5 ;  /* 0x3f0000000909c820 */ /* 0x000fe20000400000 */
[----:B------:R-:W-:Y:S01]  /*1b20*/  FMNMX R3, R43, R0, !PT ;  /* 0x000000002b037209 */ /* 0x000fe20007800000 */
[--C-:B------:R-:W-:Y:S01]  /*1b30*/  FFMA R23, R49, UR6, -R14.reuse ;  /* 0x0000000631177c23 */ /* 0x100fe2000800080e */
[--C-:B------:R-:W-:Y:S01]  /*1b40*/  FFMA R10, R44, UR6, -R14.reuse ;  /* 0x000000062c0a7c23 */ /* 0x100fe2000800080e */
[----:B------:R-:W-:Y:S01]  /*1b50*/  @!P1 FMUL R11, R11, 0.5 ;  /* 0x3f0000000b0b9820 */ /* 0x000fe20000400000 */
[----:B------:R-:W-:Y:S01]  /*1b60*/  FMNMX R0, R46, R3, !PT ;  /* 0x000000032e007209 */ /* 0x000fe20007800000 */
[----:B------:R-:W2:Y:S01]  /*1b70*/  MUFU.EX2 R7, R7 ;  /* 0x0000000700077308 */ /* 0x000ea20000000800 */
[--C-:B------:R-:W-:Y:S01]  /*1b80*/  FFMA R12, R52, UR6, -R14.reuse ;  /* 0x00000006340c7c23 */ /* 0x100fe2000800080e */
[----:B------:R-:W-:Y:S01]  /*1b90*/  @!P6 FMUL R28, R28, 0.5 ;  /* 0x3f0000001c1ce820 */ /* 0x000fe20000400000 */
[----:B------:R-:W-:Y:S01]  /*1ba0*/  FMNMX R3, R47, R0, !PT ;  /* 0x000000002f037209 */ /* 0x000fe20007800000 */
[--C-:B------:R-:W-:Y:S01]  /*1bb0*/  FFMA R33, R60, UR6, -R14.reuse ;  /* 0x000000063c217c23 */ /* 0x100fe2000800080e */
[--C-:B------:R-:W-:Y:S01]  /*1bc0*/  FFMA R25, R53, UR6, -R14.reuse ;  /* 0x0000000635197c23 */ /* 0x100fe2000800080e */
[--C-:B------:R-:W-:Y:S01]  /*1bd0*/  FFMA R40, R57, UR6, -R14.reuse ;  /* 0x0000000639287c23 */ /* 0x100fe2000800080e */
[----:B------:R-:W-:Y:S01]  /*1be0*/  FMNMX R0, R50, R3, !PT ;  /* 0x0000000332007209 */ /* 0x000fe20007800000 */
[----:B------:R-:W3:Y:S01]  /*1bf0*/  MUFU.EX2 R6, R6 ;  /* 0x0000000600067308 */ /* 0x000ee20000000800 */
[----:B-1----:R-:W-:Y:S01]  /*1c00*/  @!P5 FMUL R24, R24, R24 ;  /* 0x000000181818d220 */ /* 0x002fe20000400000 */
[----:B------:R-:W-:Y:S01]  /*1c10*/  FSETP.GEU.AND P5, PT, R8, -126, PT ;  /* 0xc2fc00000800780b */ /* 0x000fe20003fae000 */
[--C-:B------:R-:W-:Y:S01]  /*1c20*/  FFMA R61, R61, UR6, -R14.reuse ;  /* 0x000000063d3d7c23 */ /* 0x100fe2000800080e */
[----:B------:R-:W-:Y:S01]  /*1c30*/  FMNMX R3, R51, R0, !PT ;  /* 0x0000000033037209 */ /* 0x000fe20007800000 */
[--C-:B------:R-:W-:Y:S01]  /*1c40*/  FFMA R29, R56, UR6, -R14.reuse ;  /* 0x00000006381d7c23 */ /* 0x100fe2000800080e */
[--C-:B------:R-:W-:Y:S01]  /*1c50*/  FFMA R64, R64, UR6, -R14.reuse ;  /* 0x0000000640407c23 */ /* 0x100fe2000800080e */
[--C-:B------:R-:W-:Y:S01]  /*1c60*/  FFMA R72, R72, UR6, -R14.reuse ;  /* 0x0000000648487c23 */ /* 0x100fe2000800080e */
[----:B------:R-:W1:Y:S01]  /*1c70*/  MUFU.EX2 R9, R9 ;  /* 0x0000000900097308 */ /* 0x000e620000000800 */
[----:B------:R-:W-:Y:S01]  /*1c80*/  FMNMX R0, R54, R3, !PT ;  /* 0x0000000336007209 */ /* 0x000fe20007800000 */
[----:B--2---:R-:W-:Y:S01]  /*1c90*/  @!P3 FMUL R7, R7, R7 ;  /* 0x000000070707b220 */ /* 0x004fe20000400000 */
[----:B------:R-:W-:Y:S01]  /*1ca0*/  FSETP.GEU.AND P3, PT, R13, -126, PT ;  /* 0xc2fc00000d00780b */ /* 0x000fe20003f6e000 */
[--C-:B------:R-:W-:Y:S01]  /*1cb0*/  FFMA R65, R65, UR6, -R14.reuse ;  /* 0x0000000641417c23 */ /* 0x100fe2000800080e */
[----:B------:R-:W-:Y:S01]  /*1cc0*/  FMNMX R3, R55, R0, !PT ;  /* 0x0000000037037209 */ /* 0x000fe20007800000 */
[--C-:B------:R-:W-:Y:S01]  /*1cd0*/  FFMA R69, R69, UR6, -R14.reuse ;  /* 0x0000000645457c23 */ /* 0x100fe2000800080e */
[----:B------:R-:W-:Y:S01]  /*1ce0*/  @!P5 FMUL R8, R8, 0.5 ;  /* 0x3f0000000808d820 */ /* 0x000fe20000400000 */
[----:B------:R-:W2:Y:S01]  /*1cf0*/  MUFU.EX2 R11, R11 ;  /* 0x0000000b000b7308 */ /* 0x000ea20000000800 */
[----:B---3--:R-:W-:Y:S01]  /*1d00*/  @!P2 FMUL R6, R6, R6 ;  /* 0x000000060606a220 */ /* 0x008fe20000400000 */
[----:B------:R-:W-:Y:S01]  /*1d10*/  FSETP.GEU.AND P2, PT, R32, -126, PT ;  /* 0xc2fc00002000780b */ /* 0x000fe20003f4e000 */
[--C-:B------:R-:W-:Y:S01]  /*1d20*/  FFMA R73, R73, UR6, -R14.reuse ;  /* 0x0000000649497c23 */ /* 0x100fe2000800080e */
[----:B------:R-:W-:Y:S01]  /*1d30*/  FMNMX R0, R58, R3, !PT ;  /* 0x000000033a007209 */ /* 0x000fe20007800000 */
[--C-:B------:R-:W-:Y:S01]  /*1d40*/  FFMA R76, R76, UR6, -R14.reuse ;  /* 0x000000064c4c7c23 */ /* 0x100fe2000800080e */
[--C-:B------:R-:W-:Y:S01]  /*1d50*/  FFMA R81, R81, UR6, -R14.reuse ;  /* 0x0000000651517c23 */ /* 0x100fe2000800080e */
[--C-:B------:R-:W-:Y:S01]  /*1d60*/  FFMA R77, R77, UR6, -R14.reuse ;  /* 0x000000064d4d7c23 */ /* 0x100fe2000800080e */
[----:B------:R-:W3:Y:S01]  /*1d70*/  MUFU.EX2 R8, R8 ;  /* 0x0000000800087308 */ /* 0x000ee20000000800 */
[----:B-1----:R-:W-:Y:S01]  /*1d80*/  @!P4 FMUL R9, R9, R9 ;  /* 0x000000090909c220 */ /* 0x002fe20000400000 */
[----:B------:R-:W-:Y:S01]  /*1d90*/  FSETP.GEU.AND P4, PT, R15, -126, PT ;  /* 0xc2fc00000f00780b */ /* 0x000fe20003f8e000 */
[----:B------:R-:W-:Y:S01]  /*1da0*/  @!P3 FMUL R13, R13, 0.5 ;  /* 0x3f0000000d0db820 */ /* 0x000fe20000400000 */
[----:B------:R-:W-:Y:S01]  /*1db0*/  FMNMX R3, R59, R0, !PT ;  /* 0x000000003b037209 */ /* 0x000fe20007800000 */
[--C-:B------:R-:W-:Y:S01]  /*1dc0*/  FFMA R68, R68, UR6, -R14.reuse ;  /* 0x0000000644447c23 */ /* 0x100fe2000800080e */
[--C-:B------:R-:W-:Y:S01]  /*1dd0*/  FFMA R80, R80, UR6, -R14.reuse ;  /* 0x0000000650507c23 */ /* 0x100fe2000800080e */
[----:B------:R-:W-:Y:S01]  /*1de0*/  @!P2 FMUL R32, R32, 0.5 ;  /* 0x3f0000002020a820 */ /* 0x000fe20000400000 */
[----:B------:R-:W-:Y:S01]  /*1df0*/  FMNMX R0, R62, R3, !PT ;  /* 0x000000033e007209 */ /* 0x000fe20007800000 */
[----:B--2---:R-:W-:Y:S01]  /*1e00*/  @!P1 FMUL R11, R11, R11 ;  /* 0x0000000b0b0b9220 */ /* 0x004fe20000400000 */
[----:B------:R-:W1:Y:S01]  /*1e10*/  MUFU.EX2 R13, R13 ;  /* 0x0000000d000d7308 */ /* 0x000e620000000800 */
[----:B------:R-:W-:Y:S01]  /*1e20*/  FSETP.GEU.AND P1, PT, R21, -126, PT ;  /* 0xc2fc00001500780b */ /* 0x000fe20003f2e000 */
[--C-:B------:R-:W-:Y:S01]  /*1e30*/  FFMA R84, R84, UR6, -R14.reuse ;  /* 0x0000000654547c23 */ /* 0x100fe2000800080e */
[----:B------:R-:W-:Y:S01]  /*1e40*/  FMNMX R3, R63, R0, !PT ;  /* 0x000000003f037209 */ /* 0x000fe20007800000 */
[----:B------:R-:W-:Y:S01]  /*1e50*/  FFMA R85, R85, UR6, -R14 ;  /* 0x0000000655557c23 */ /* 0x000fe2000800080e */
[----:B------:R-:W-:Y:S01]  /*1e60*/  @!P4 FMUL R15, R15, 0.5 ;  /* 0x3f0000000f0fc820 */ /* 0x000fe20000400000 */
[----:B---3--:R-:W-:Y:S01]  /*1e70*/  @!P5 FMUL R8, R8, R8 ;  /* 0x000000080808d220 */ /* 0x008fe20000400000 */
[----:B------:R-:W-:Y:S01]  /*1e80*/  FSETP.GEU.AND P5, PT, R36, -126, PT ;  /* 0xc2fc00002400780b */ /* 0x000fe20003fae000 */
[----:B------:R-:W2:Y:S01]  /*1e90*/  MUFU.EX2 R28, R28 ;  /* 0x0000001c001c7308 */ /* 0x000ea20000000800 */
[----:B------:R-:W-:-:S04]  /*1ea0*/  FMNMX R0, R66, R3, !PT ;  /* 0x0000000342007209 */ /* 0x000fc80007800000 */
[----:B------:R-:W-:Y:S01]  /*1eb0*/  FMNMX R3, R67, R0, !PT ;  /* 0x0000000043037209 */ /* 0x000fe20007800000 */
[----:B------:R-:W-:Y:S02]  /*1ec0*/  @!P1 FMUL R21, R21, 0.5 ;  /* 0x3f00000015159820 */ /* 0x000fe40000400000 */
[----:B------:R-:W3:Y:S01]  /*1ed0*/  MUFU.EX2 R32, R32 ;  /* 0x0000002000207308 */ /* 0x000ee20000000800 */
[----:B------:R-:W-:Y:S01]  /*1ee0*/  FMNMX R0, R70, R3, !PT ;  /* 0x0000000346007209 */ /* 0x000fe20007800000 */
[----:B-1----:R-:W-:Y:S01]  /*1ef0*/  @!P3 FMUL R13, R13, R13 ;  /* 0x0000000d0d0db220 */ /* 0x002fe20000400000 */
[----:B------:R-:W-:Y:S01]  /*1f00*/  FSETP.GEU.AND P3, PT, R23, -126, PT ;  /* 0xc2fc00001700780b */ /* 0x000fe20003f6e000 */
[----:B------:R-:W-:Y:S01]  /*1f10*/  @!P5 FMUL R36, R36, 0.5 ;  /* 0x3f0000002424d820 */ /* 0x000fe20000400000 */
[----:B------:R-:W-:-:S03]  /*1f20*/  FMNMX R3, R71, R0, !PT ;  /* 0x0000000047037209 */ /* 0x000fc60007800000 */
[----:B------:R-:W1:Y:S01]  /*1f30*/  MUFU.EX2 R15, R15 ;  /* 0x0000000f000f7308 */ /* 0x000e620000000800 */
[----:B--2---:R-:W-:Y:S01]  /*1f40*/  @!P6 FMUL R28, R28, R28 ;  /* 0x0000001c1c1ce220 */ /* 0x004fe20000400000 */
[----:B------:R-:W-:Y:S02]  /*1f50*/  FMNMX R0, R74, R3, !PT ;  /* 0x000000034a007209 */ /* 0x000fe40007800000 */
[----:B------:R-:W-:Y:S02]  /*1f60*/  FSETP.GEU.AND P6, PT, R10, -126, PT ;  /* 0xc2fc00000a00780b */ /* 0x000fe40003fce000 */
[----:B------:R-:W-:Y:S02]  /*1f70*/  FMNMX R3, R75, R0, !PT ;  /* 0x000000004b037209 */ /* 0x000fe40007800000 */
[----:B------:R-:W2:Y:S01]  /*1f80*/  MUFU.EX2 R36, R36 ;  /* 0x0000002400247308 */ /* 0x000ea20000000800 */
[----:B---3--:R-:W-:Y:S01]  /*1f90*/  @!P2 FMUL R32, R32, R32 ;  /* 0x000000202020a220 */ /* 0x008fe20000400000 */
[----:B------:R-:W-:Y:S01]  /*1fa0*/  FSETP.GEU.AND P2, PT, R12, -126, PT ;  /* 0xc2fc00000c00780b */ /* 0x000fe20003f4e000 */
[----:B------:R-:W-:Y:S01]  /*1fb0*/  @!P3 FMUL R23, R23, 0.5 ;  /* 0x3f0000001717b820 */ /* 0x000fe20000400000 */
[----:B------:R-:W-:-:S04]  /*1fc0*/  FMNMX R0, R78, R3, !PT ;  /* 0x000000034e007209 */ /* 0x000fc80007800000 */
[----:B------:R-:W3:Y:S01]  /*1fd0*/  MUFU.EX2 R21, R21 ;  /* 0x0000001500157308 */ /* 0x000ee20000000800 */
[----:B-1----:R-:W-:Y:S01]  /*1fe0*/  @!P4 FMUL R15, R15, R15 ;  /* 0x0000000f0f0fc220 */ /* 0x002fe20000400000 */
[----:B------:R-:W-:Y:S01]  /*1ff0*/  FSETP.GEU.AND P4, PT, R25, -126, PT ;  /* 0xc2fc00001900780b */ /* 0x000fe20003f8e000 */
[----:B------:R-:W-:Y:S01]  /*2000*/  @!P6 FMUL R10, R10, 0.5 ;  /* 0x3f0000000a0ae820 */ /* 0x000fe20000400000 */
[----:B------:R-:W-:-:S03]  /*2010*/  FMNMX R3, R79, R0, !PT ;  /* 0x000000004f037209 */ /* 0x000fc60007800000 */
[----:B------:R-:W-:Y:S01]  /*2020*/  @!P2 FMUL R12, R12, 0.5 ;  /* 0x3f0000000c0ca820 */ /* 0x000fe20000400000 */
[----:B------:R-:W-:Y:S01]  /*2030*/  FMNMX R0, R82, R3, !PT ;  /* 0x0000000352007209 */ /* 0x000fe20007800000 */
[----:B--2---:R-:W-:Y:S01]  /*2040*/  @!P5 FMUL R36, R36, R36 ;  /* 0x000000242424d220 */ /* 0x004fe20000400000 */
[----:B------:R-:W-:Y:S01]  /*2050*/  FSETP.GEU.AND P5, PT, R33, -126, PT ;  /* 0xc2fc00002100780b */ /* 0x000fe20003fae000 */
[----:B------:R-:W1:Y:S01]  /*2060*/  MUFU.EX2 R23, R23 ;  /* 0x0000001700177308 */ /* 0x000e620000000800 */
[----:B------:R-:W-:-:S03]  /*2070*/  FMNMX R3, R83, R0, !PT ;  /* 0x0000000053037209 */ /* 0x000fc60007800000 */
[----:B------:R-:W-:Y:S01]  /*2080*/  @!P4 FMUL R25, R25, 0.5 ;  /* 0x3f0000001919c820 */ /* 0x000fe20000400000 */
[----:B------:R-:W-:Y:S01]  /*2090*/  FMNMX R0, R86, R3, !PT ;  /* 0x0000000356007209 */ /* 0x000fe20007800000 */
[----:B---3--:R-:W-:Y:S01]  /*20a0*/  @!P1 FMUL R21, R21, R21 ;  /* 0x0000001515159220 */ /* 0x008fe20000400000 */
[----:B------:R-:W-:Y:S01]  /*20b0*/  FSETP.GEU.AND P1, PT, R40, -126, PT ;  /* 0xc2fc00002800780b */ /* 0x000fe20003f2e000 */
[----:B------:R-:W2:Y:S01]  /*20c0*/  MUFU.EX2 R10, R10 ;  /* 0x0000000a000a7308 */ /* 0x000ea20000000800 */
[----:B------:R-:W-:-:S03]  /*20d0*/  FMNMX R0, R87, R0, !PT ;  /* 0x0000000057007209 */ /* 0x000fc60007800000 */
[----:B------:R-:W-:Y:S02]  /*20e0*/  @!P5 FMUL R33, R33, 0.5 ;  /* 0x3f0000002121d820 */ /* 0x000fe40000400000 */
[----:B------:R-:W3:Y:S02]  /*20f0*/  SHFL.BFLY PT, R3, R0, 0x1, 0x1f ;  /* 0x0c201f0000037f89 */ /* 0x000ee400000e0000 */
[----:B------:R-:W4:Y:S01]  /*2100*/  MUFU.EX2 R12, R12 ;  /* 0x0000000c000c7308 */ /* 0x000f220000000800 */
[----:B-1----:R-:W-:Y:S01]  /*2110*/  @!P3 FMUL R23, R23, R23 ;  /* 0x000000171717b220 */ /* 0x002fe20000400000 */
[----:B------:R-:W-:Y:S02]  /*2120*/  FSETP.GEU.AND P3, PT, R61, -126, PT ;  /* 0xc2fc00003d00780b */ /* 0x000fe40003f6e000 */
[----:B------:R-:W-:-:S04]  /*2130*/  @!P1 FMUL R40, R40, 0.5 ;  /* 0x3f00000028289820 */ /* 0x000fc80000400000 */
[----:B------:R-:W1:Y:S01]  /*2140*/  MUFU.EX2 R33, R33 ;  /* 0x0000002100217308 */ /* 0x000e620000000800 */
[----:B--2---:R-:W-:Y:S01]  /*2150*/  @!P6 FMUL R10, R10, R10 ;  /* 0x0000000a0a0ae220 */ /* 0x004fe20000400000 */
[----:B------:R-:W-:-:S05]  /*2160*/  FSETP.GEU.AND P6, PT, R29, -126, PT ;  /* 0xc2fc00001d00780b */ /* 0x000fca0003fce000 */
[----:B------:R-:W-:Y:S01]  /*2170*/  @!P3 FMUL R61, R61, 0.5 ;  /* 0x3f0000003d3db820 */ /* 0x000fe20000400000 */
[----:B------:R-:W2:Y:S01]  /*2180*/  MUFU.EX2 R25, R25 ;  /* 0x0000001900197308 */ /* 0x000ea20000000800 */
[----:B----4-:R-:W-:Y:S01]  /*2190*/  @!P2 FMUL R12, R12, R12 ;  /* 0x0000000c0c0ca220 */ /* 0x010fe20000400000 */
[----:B------:R-:W-:Y:S02]  /*21a0*/  FSETP.GEU.AND P2, PT, R64, -126, PT ;  /* 0xc2fc00004000780b */ /* 0x000fe40003f4e000 */
[----:B---3--:R-:W-:-:S03]  /*21b0*/  FMNMX R3, R0, R3, !PT ;  /* 0x0000000300037209 */ /* 0x008fc60007800000 */
[----:B------:R-:W-:Y:S01]  /*21c0*/  @!P6 FMUL R29, R29, 0.5 ;  /* 0x3f0000001d1de820 */ /* 0x000fe20000400000 */
[----:B------:R-:W3:Y:S01]  /*21d0*/  MUFU.EX2 R40, R40 ;  /* 0x0000002800287308 */ /* 0x000ee20000000800 */
[----:B-1----:R-:W-:Y:S01]  /*21e0*/  @!P5 FMUL R33, R33, R33 ;  /* 0x000000212121d220 */ /* 0x002fe20000400000 */
[----:B------:R-:W-:Y:S01]  /*21f0*/  FSETP.GEU.AND P5, PT, R72, -126, PT ;  /* 0xc2fc00004800780b */ /* 0x000fe20003fae000 */
[----:B------:R-:W1:Y:S04]  /*2200*/  SHFL.BFLY PT, R0, R3, 0x2, 0x1f ;  /* 0x0c401f0003007f89 */ /* 0x000e6800000e0000 */
[----:B------:R-:W-:Y:S01]  /*2210*/  @!P2 FMUL R64, R64, 0.5 ;  /* 0x3f0000004040a820 */ /* 0x000fe20000400000 */
[----:B------:R-:W4:Y:S01]  /*2220*/  MUFU.EX2 R20, R61 ;  /* 0x0000003d00147308 */ /* 0x000f220000000800 */
[----:B--2---:R-:W-:Y:S01]  /*2230*/  @!P4 FMUL R25, R25, R25 ;  /* 0x000000191919c220 */ /* 0x004fe20000400000 */
[----:B------:R-:W-:-:S05]  /*2240*/  FSETP.GEU.AND P4, PT, R65, -126, PT ;  /* 0xc2fc00004100780b */ /* 0x000fca0003f8e000 */
[----:B------:R-:W-:Y:S01]  /*2250*/  @!P5 FMUL R72, R72, 0.5 ;  /* 0x3f0000004848d820 */ /* 0x000fe20000400000 */
[----:B------:R-:W2:Y:S01]  /*2260*/  MUFU.EX2 R37, R64 ;  /* 0x0000004000257308 */ /* 0x000ea20000000800 */
[----:B---3--:R-:W-:Y:S01]  /*2270*/  @!P1 FMUL R40, R40, R40 ;  /* 0x0000002828289220 */ /* 0x008fe20000400000 */
[----:B------:R-:W-:-:S05]  /*2280*/  FSETP.GEU.AND P1, PT, R69, -126, PT ;  /* 0xc2fc00004500780b */ /* 0x000fca0003f2e000 */
[----:B------:R-:W-:Y:S01]  /*2290*/  @!P4 FMUL R65, R65, 0.5 ;  /* 0x3f0000004141c820 */ /* 0x000fe20000400000 */
[----:B------:R-:W3:Y:S01]  /*22a0*/  MUFU.EX2 R45, R72 ;  /* 0x00000048002d7308 */ /* 0x000ee20000000800 */
[----:B----4-:R-:W-:Y:S01]  /*22b0*/  @!P3 FMUL R20, R20, R20 ;  /* 0x000000141414b220 */ /* 0x010fe20000400000 */
[----:B------:R-:W-:Y:S02]  /*22c0*/  FSETP.GEU.AND P3, PT, R73, -126, PT ;  /* 0xc2fc00004900780b */ /* 0x000fe40003f6e000 */
[----:B-1----:R-:W-:-:S03]  /*22d0*/  FMNMX R5, R3, R0, !PT ;  /* 0x0000000003057209 */ /* 0x002fc60007800000 */
[----:B------:R-:W-:Y:S01]  /*22e0*/  @!P1 FMUL R69, R69, 0.5 ;  /* 0x3f00000045459820 */ /* 0x000fe20000400000 */
[----:B------:R-:W1:Y:S01]  /*22f0*/  MUFU.EX2 R44, R65 ;  /* 0x00000041002c7308 */ /* 0x000e620000000800 */
        /* <DEDUP_REMOVED lines=8> */
[----:B-1----:R-:W-:Y:S01]  /*2380*/  @!P4 FMUL R44, R44, R44 ;  /* 0x0000002c2c2cc220 */ /* 0x002fe20000400000 */
[----:B------:R-:W-:-:S05]  /*2390*/  FSETP.GEU.AND P4, PT, R77, -126, PT ;  /* 0xc2fc00004d00780b */ /* 0x000fca0003f8e000 */
[----:B------:R-:W-:Y:S01]  /*23a0*/  @!P5 FMUL R81, R81, 0.5 ;  /* 0x3f0000005151d820 */ /* 0x000fe20000400000 */
[----:B------:R-:W1:Y:S01]  /*23b0*/  MUFU.EX2 R48, R73 ;  /* 0x0000004900307308 */ /* 0x000e620000000800 */
[----:B--2---:R-:W-:Y:S01]  /*23c0*/  @!P6 FMUL R29, R29, R29 ;  /* 0x0000001d1d1de220 */ /* 0x004fe20000400000 */
[----:B------:R-:W-:-:S05]  /*23d0*/  FSETP.GEU.AND P6, PT, R68, -126, PT ;  /* 0xc2fc00004400780b */ /* 0x000fca0003fce000 */
[----:B------:R-:W-:Y:S01]  /*23e0*/  @!P4 FMUL R77, R77, 0.5 ;  /* 0x3f0000004d4dc820 */ /* 0x000fe20000400000 */
[----:B------:R-:W2:Y:S01]  /*23f0*/  MUFU.EX2 R49, R76 ;  /* 0x0000004c00317308 */ /* 0x000ea20000000800 */
[----:B---3--:R-:W-:Y:S01]  /*2400*/  @!P1 FMUL R22, R22, R22 ;  /* 0x0000001616169220 */ /* 0x008fe20000400000 */
[----:B------:R-:W-:-:S04]  /*2410*/  FSETP.NEU.AND P1, PT, R5, -INF , PT ;  /* 0xff8000000500780b */ /* 0x000fc80003f2d000 */
[----:B------:R-:W-:Y:S01]  /*2420*/  FSEL R0, R5, RZ, P1 ;  /* 0x000000ff05007208 */ /* 0x000fe20000800000 */
[----:B------:R-:W-:Y:S01]  /*2430*/  @!P6 FMUL R68, R68, 0.5 ;  /* 0x3f0000004444e820 */ /* 0x000fe20000400000 */
[----:B------:R-:W3:Y:S01]  /*2440*/  MUFU.EX2 R14, R81 ;  /* 0x00000051000e7308 */ /* 0x000ee20000000800 */
[----:B-1----:R-:W-:Y:S01]  /*2450*/  @!P3 FMUL R48, R48, R48 ;  /* 0x000000303030b220 */ /* 0x002fe20000400000 */
[----:B------:R-:W-:Y:S01]  /*2460*/  FSETP.GEU.AND P3, PT, R85, -126, PT ;  /* 0xc2fc00005500780b */ /* 0x000fe20003f6e000 */
[----:B------:R-:W-:Y:S01]  /*2470*/  FMUL R0, R0, UR6 ;  /* 0x0000000600007c20 */ /* 0x000fe20008400000 */
[----:B------:R-:W-:-:S03]  /*2480*/  FSETP.GEU.AND P1, PT, R84, -126, PT ;  /* 0xc2fc00005400780b */ /* 0x000fc60003f2e000 */
[--C-:B------:R-:W-:Y:S01]  /*2490*/  FFMA R26, R26, UR6, -R0.reuse ;  /* 0x000000061a1a7c23 */ /* 0x100fe20008000800 */
[----:B------:R-:W1:Y:S01]  /*24a0*/  MUFU.EX2 R52, R77 ;  /* 0x0000004d00347308 */ /* 0x000e620000000800 */
[--C-:B------:R-:W-:Y:S01]  /*24b0*/  FFMA R57, R31, UR6, -R0.reuse ;  /* 0x000000061f397c23 */ /* 0x100fe20008000800 */
[--C-:B------:R-:W-:Y:S01]  /*24c0*/  FFMA R3, R27, UR6, -R0.reuse ;  /* 0x000000061b037c23 */ /* 0x100fe20008000800 */
[----:B--2---:R-:W-:Y:S01]  /*24d0*/  @!P2 FMUL R49, R49, R49 ;  /* 0x000000313131a220 */ /* 0x004fe20000400000 */
[----:B------:R-:W-:Y:S01]  /*24e0*/  FSETP.GEU.AND P2, PT, R26, -126, PT ;  /* 0xc2fc00001a00780b */ /* 0x000fe20003f4e000 */
[--C-:B------:R-:W-:Y:S01]  /*24f0*/  FFMA R61, R35, UR6, -R0.reuse ;  /* 0x00000006233d7c23 */ /* 0x100fe20008000800 */
[--C-:B------:R-:W-:Y:S01]  /*2500*/  FFMA R38, R38, UR6, -R0.reuse ;  /* 0x0000000626267c23 */ /* 0x100fe20008000800 */
[----:B------:R-:W-:Y:S01]  /*2510*/  @!P3 FMUL R85, R85, 0.5 ;  /* 0x3f0000005555b820 */ /* 0x000fe20000400000 */
[----:B------:R-:W2:Y:S01]  /*2520*/  MUFU.EX2 R41, R68 ;  /* 0x0000004400297308 */ /* 0x000ea20000000800 */
[----:B---3--:R-:W-:Y:S01]  /*2530*/  @!P5 FMUL R14, R14, R14 ;  /* 0x0000000e0e0ed220 */ /* 0x008fe20000400000 */
[----:B------:R-:W-:Y:S01]  /*2540*/  FSETP.GEU.AND P5, PT, R57, -126, PT ;  /* 0xc2fc00003900780b */ /* 0x000fe20003fae000 */
[----:B------:R-:W-:Y:S01]  /*2550*/  @!P1 FMUL R84, R84, 0.5 ;  /* 0x3f00000054549820 */ /* 0x000fe20000400000 */
[--C-:B------:R-:W-:Y:S01]  /*2560*/  FFMA R30, R30, UR6, -R0.reuse ;  /* 0x000000061e1e7c23 */ /* 0x100fe20008000800 */
[--C-:B------:R-:W-:Y:S01]  /*2570*/  FFMA R34, R34, UR6, -R0.reuse ;  /* 0x0000000622227c23 */ /* 0x100fe20008000800 */
[--C-:B------:R-:W-:Y:S01]  /*2580*/  FFMA R50, R50, UR6, -R0.reuse ;  /* 0x0000000632327c23 */ /* 0x100fe20008000800 */
[--C-:B------:R-:W-:Y:S01]  /*2590*/  FFMA R42, R42, UR6, -R0.reuse ;  /* 0x000000062a2a7c23 */ /* 0x100fe20008000800 */
[----:B------:R-:W3:Y:S01]  /*25a0*/  MUFU.EX2 R56, R85 ;  /* 0x0000005500387308 */ /* 0x000ee20000000800 */
[----:B-1----:R-:W-:Y:S01]  /*25b0*/  @!P4 FMUL R52, R52, R52 ;  /* 0x000000343434c220 */ /* 0x002fe20000400000 */
[----:B------:R-:W-:Y:S01]  /*25c0*/  FSETP.GEU.AND P4, PT, R3, -126, PT ;  /* 0xc2fc00000300780b */ /* 0x000fe20003f8e000 */
[----:B------:R-:W-:Y:S01]  /*25d0*/  @!P2 FMUL R26, R26, 0.5 ;  /* 0x3f0000001a1aa820 */ /* 0x000fe20000400000 */
[--C-:B------:R-:W-:Y:S01]  /*25e0*/  FFMA R46, R46, UR6, -R0.reuse ;  /* 0x000000062e2e7c23 */ /* 0x100fe20008000800 */
[--C-:B------:R-:W-:Y:S01]  /*25f0*/  FFMA R67, R67, UR6, -R0.reuse ;  /* 0x0000000643437c23 */ /* 0x100fe20008000800 */
[--C-:B------:R-:W-:Y:S01]  /*2600*/  FFMA R63, R63, UR6, -R0.reuse ;  /* 0x000000063f3f7c23 */ /* 0x100fe20008000800 */
[----:B------:R-:W-:Y:S01]  /*2610*/  @!P5 FMUL R57, R57, 0.5 ;  /* 0x3f0000003939d820 */ /* 0x000fe20000400000 */
[----:B------:R1:W4:Y:S01]  /*2620*/  MUFU.EX2 R31, R26 ;  /* 0x0000001a001f7308 */ /* 0x0003220000000800 */
[----:B--2---:R-:W-:Y:S01]  /*2630*/  @!P6 FMUL R41, R41, R41 ;  /* 0x000000292929e220 */ /* 0x004fe20000400000 */
[----:B------:R-:W-:Y:S01]  /*2640*/  FSETP.GEU.AND P6, PT, R80, -126, PT ;  /* 0xc2fc00005000780b */ /* 0x000fe20003fce000 */
[--C-:B------:R-:W-:Y:S01]  /*2650*/  FFMA R54, R54, UR6, -R0.reuse ;  /* 0x0000000636367c23 */ /* 0x100fe20008000800 */
[--C-:B------:R-:W-:Y:S01]  /*2660*/  FFMA R59, R59, UR6, -R0.reuse ;  /* 0x000000063b3b7c23 */ /* 0x100fe20008000800 */
[--C-:B------:R-:W-:Y:S01]  /*2670*/  FFMA R75, R75, UR6, -R0.reuse ;  /* 0x000000064b4b7c23 */ /* 0x100fe20008000800 */
[--C-:B------:R-:W-:Y:S01]  /*2680*/  FFMA R83, R83, UR6, -R0.reuse ;  /* 0x0000000653537c23 */ /* 0x100fe20008000800 */
[----:B------:R-:W-:Y:S01]  /*2690*/  @!P4 FMUL R3, R3, 0.5 ;  /* 0x3f0000000303c820 */ /* 0x000fe20000400000 */
[----:B------:R-:W2:Y:S01]  /*26a0*/  MUFU.EX2 R64, R57 ;  /* 0x0000003900407308 */ /* 0x000ea20000000800 */
[--C-:B-1----:R-:W-:Y:S01]  /*26b0*/  FFMA R26, R43, UR6, -R0.reuse ;  /* 0x000000062b1a7c23 */ /* 0x102fe20008000800 */
[----:B---3--:R-:W-:Y:S01]  /*26c0*/  @!P3 FMUL R56, R56, R56 ;  /* 0x000000383838b220 */ /* 0x008fe20000400000 */
[----:B------:R-:W-:Y:S01]  /*26d0*/  FSETP.GEU.AND P3, PT, R61, -126, PT ;  /* 0xc2fc00003d00780b */ /* 0x000fe20003f6e000 */
[--C-:B------:R-:W-:Y:S01]  /*26e0*/  FFMA R71, R71, UR6, -R0.reuse ;  /* 0x0000000647477c23 */ /* 0x100fe20008000800 */
[--C-:B------:R-:W-:Y:S01]  /*26f0*/  FFMA R79, R79, UR6, -R0.reuse ;  /* 0x000000064f4f7c23 */ /* 0x100fe20008000800 */
[--C-:B------:R-:W-:Y:S01]  /*2700*/  FFMA R78, R78, UR6, -R0.reuse ;  /* 0x000000064e4e7c23 */ /* 0x100fe20008000800 */
[----:B------:R-:W-:Y:S01]  /*2710*/  @!P6 FMUL R80, R80, 0.5 ;  /* 0x3f0000005050e820 */ /* 0x000fe20000400000 */
[----:B------:R1:W3:Y:S01]  /*2720*/  MUFU.EX2 R60, R3 ;  /* 0x00000003003c7308 */ /* 0x0002e20000000800 */
[----:B----4-:R-:W-:Y:S01]  /*2730*/  @!P2 FMUL R31, R31, R31 ;  /* 0x0000001f1f1fa220 */ /* 0x010fe20000400000 */
[----:B------:R-:W-:Y:S01]  /*2740*/  FSETP.GEU.AND P2, PT, R38, -126, PT ;  /* 0xc2fc00002600780b */ /* 0x000fe20003f4e000 */
[----:B------:R-:W-:Y:S01]  /*2750*/  FFMA R86, R86, UR6, -R0 ;  /* 0x0000000656567c23 */ /* 0x000fe20008000800 */
[----:B------:R-:W-:-:S04]  /*2760*/  FADD R65, R23, R14 ;  /* 0x0000000e17417221 */ /* 0x000fc80000000000 */
[----:B------:R-:W4:Y:S01]  /*2770*/  MUFU.EX2 R53, R80 ;  /* 0x0000005000357308 */ /* 0x000f220000000800 */
[----:B-1----:R-:W-:Y:S01]  /*2780*/  FFMA R3, R39, UR6, -R0 ;  /* 0x0000000627037c23 */ /* 0x002fe20008000800 */
[----:B--2---:R-:W-:Y:S01]  /*2790*/  @!P5 FMUL R64, R64, R64 ;  /* 0x000000404040d220 */ /* 0x004fe20000400000 */
[----:B------:R-:W-:Y:S01]  /*27a0*/  FSETP.GEU.AND P5, PT, R26, -126, PT ;  /* 0xc2fc00001a00780b */ /* 0x000fe20003fae000 */
[----:B------:R-:W-:-:S03]  /*27b0*/  @!P3 FMUL R61, R61, 0.5 ;  /* 0x3f0000003d3db820 */ /* 0x000fc60000400000 */
[----:B------:R-:W-:Y:S01]  /*27c0*/  @!P2 FMUL R38, R38, 0.5 ;  /* 0x3f0000002626a820 */ /* 0x000fe20000400000 */
[----:B------:R-:W1:Y:S01]  /*27d0*/  MUFU.EX2 R27, R84 ;  /* 0x00000054001b7308 */ /* 0x000e620000000800 */
[----:B---3--:R-:W-:Y:S01]  /*27e0*/  @!P4 FMUL R60, R60, R60 ;  /* 0x0000003c3c3cc220 */ /* 0x008fe20000400000 */
[----:B------:R-:W-:-:S06]  /*27f0*/  FSETP.GEU.AND P4, PT, R3, -126, PT ;  /* 0xc2fc00000300780b */ /* 0x000fcc0003f8e000 */
[----:B------:R-:W-:Y:S01]  /*2800*/  @!P5 FMUL R26, R26, 0.5 ;  /* 0x3f0000001a1ad820 */ /* 0x000fe20000400000 */
[----:B----4-:R-:W-:Y:S01]  /*2810*/  @!P6 FMUL R53, R53, R53 ;  /* 0x000000353535e220 */ /* 0x010fe20000400000 */
[----:B------:R-:W-:Y:S01]  /*2820*/  FSETP.GEU.AND P6, PT, R30, -126, PT ;  /* 0xc2fc00001e00780b */ /* 0x000fe20003fce000 */
[----:B------:R2:W3:Y:S04]  /*2830*/  MUFU.EX2 R68, R61 ;  /* 0x0000003d00447308 */ /* 0x0004e80000000800 */
[----:B------:R-:W-:Y:S01]  /*2840*/  @!P4 FMUL R3, R3, 0.5 ;  /* 0x3f0000000303c820 */ /* 0x000fe20000400000 */
[----:B-1----:R-:W-:Y:S01]  /*2850*/  @!P1 FMUL R27, R27, R27 ;  /* 0x0000001b1b1b9220 */ /* 0x002fe20000400000 */
[----:B------:R-:W-:Y:S02]  /*2860*/  FSETP.GEU.AND P1, PT, R34, -126, PT ;  /* 0xc2fc00002200780b */ /* 0x000fe40003f2e000 */
[----:B------:R-:W1:Y:S01]  /*2870*/  MUFU.EX2 R43, R38 ;  /* 0x00000026002b7308 */ /* 0x000e620000000800 */
[----:B--2---:R-:W-:Y:S01]  /*2880*/  FADD R61, R36, R53 ;  /* 0x00000035243d7221 */ /* 0x004fe20000000000 */
[----:B------:R-:W-:-:S02]  /*2890*/  F2FP.BF16.F32.PACK_AB R36, R23, R36 ;  /* 0x000000241724723e */ /* 0x000fc400000010ff */
[----:B------:R-:W-:-:S04]  /*28a0*/  @!P6 FMUL R30, R30, 0.5 ;  /* 0x3f0000001e1ee820 */ /* 0x000fc80000400000 */
[----:B------:R2:W4:Y:S01]  /*28b0*/  MUFU.EX2 R76, R26 ;  /* 0x0000001a004c7308 */ /* 0x0005220000000800 */
[----:B---3--:R-:W-:Y:S02]  /*28c0*/  @!P3 FMUL R68, R68, R68 ;  /* 0x000000444444b220 */ /* 0x008fe40000400000 */
[----:B------:R-:W-:-:S05]  /*28d0*/  @!P1 FMUL R34, R34, 0.5 ;  /* 0x3f00000022229820 */ /* 0x000fca0000400000 */
[----:B------:R3:W5:Y:S01]  /*28e0*/  MUFU.EX2 R72, R3 ;  /* 0x0000000300487308 */ /* 0x0007620000000800 */
[----:B--2---:R-:W-:Y:S01]  /*28f0*/  FFMA R26, R55, UR6, -R0 ;  /* 0x00000006371a7c23 */ /* 0x004fe20008000800 */
[----:B-1----:R-:W-:Y:S01]  /*2900*/  @!P2 FMUL R43, R43, R43 ;  /* 0x0000002b2b2ba220 */ /* 0x002fe20000400000 */
[----:B------:R-:W-:-:S05]  /*2910*/  FSETP.GEU.AND P2, PT, R50, -126, PT ;  /* 0xc2fc00003200780b */ /* 0x000fca0003f4e000 */
[----:B------:R1:W2:Y:S01]  /*2920*/  MUFU.EX2 R35, R30 ;  /* 0x0000001e00237308 */ /* 0x0002a20000000800 */
[----:B---3--:R-:W-:Y:S01]  /*2930*/  FFMA R3, R51, UR6, -R0 ;  /* 0x0000000633037c23 */ /* 0x008fe20008000800 */
[----:B----4-:R-:W-:Y:S01]  /*2940*/  @!P5 FMUL R76, R76, R76 ;  /* 0x0000004c4c4cd220 */ /* 0x010fe20000400000 */
[----:B------:R-:W-:-:S05]  /*2950*/  FSETP.GEU.AND P5, PT, R26, -126, PT ;  /* 0xc2fc00001a00780b */ /* 0x000fca0003fae000 */
[----:B------:R3:W4:Y:S01]  /*2960*/  MUFU.EX2 R39, R34 ;  /* 0x0000002200277308 */ /* 0x0007220000000800 */
[--C-:B-1----:R-:W-:Y:S01]  /*2970*/  FFMA R30, R47, UR6, -R0.reuse ;  /* 0x000000062f1e7c23 */ /* 0x102fe20008000800 */
[----:B-----5:R-:W-:Y:S01]  /*2980*/  @!P4 FMUL R72, R72, R72 ;  /* 0x000000484848c220 */ /* 0x020fe20000400000 */
[----:B------:R-:W-:Y:S01]  /*2990*/  FSETP.GEU.AND P4, PT, R3, -126, PT ;  /* 0xc2fc00000300780b */ /* 0x000fe20003f8e000 */
[----:B------:R-:W-:Y:S02]  /*29a0*/  @!P2 FMUL R50, R50, 0.5 ;  /* 0x3f0000003232a820 */ /* 0x000fe40000400000 */
[----:B------:R-:W-:Y:S02]  /*29b0*/  FSETP.GEU.AND P3, PT, R30, -126, PT ;  /* 0xc2fc00001e00780b */ /* 0x000fe40003f6e000 */
[----:B------:R-:W-:Y:S01]  /*29c0*/  @!P5 FMUL R26, R26, 0.5 ;  /* 0x3f0000001a1ad820 */ /* 0x000fe20000400000 */
[----:B--2---:R-:W-:Y:S01]  /*29d0*/  @!P6 FMUL R35, R35, R35 ;  /* 0x000000232323e220 */ /* 0x004fe20000400000 */
[----:B------:R-:W-:Y:S01]  /*29e0*/  FSETP.GEU.AND P6, PT, R42, -126, PT ;  /* 0xc2fc00002a00780b */ /* 0x000fe20003fce000 */
[----:B------:R-:W1:Y:S01]  /*29f0*/  MUFU.EX2 R55, R50 ;  /* 0x0000003200377308 */ /* 0x000e620000000800 */
[----:B---3--:R-:W-:-:S04]  /*2a00*/  FFMA R34, R58, UR6, -R0 ;  /* 0x000000063a227c23 */ /* 0x008fc80008000800 */
[----:B------:R-:W-:Y:S01]  /*2a10*/  @!P4 FMUL R3, R3, 0.5 ;  /* 0x3f0000000303c820 */ /* 0x000fe20000400000 */
[----:B----4-:R-:W-:Y:S01]  /*2a20*/  @!P1 FMUL R39, R39, R39 ;  /* 0x0000002727279220 */ /* 0x010fe20000400000 */
[----:B------:R-:W-:Y:S01]  /*2a30*/  FSETP.GEU.AND P1, PT, R46, -126, PT ;  /* 0xc2fc00002e00780b */ /* 0x000fe20003f2e000 */
[----:B------:R-:W-:Y:S01]  /*2a40*/  @!P3 FMUL R30, R30, 0.5 ;  /* 0x3f0000001e1eb820 */ /* 0x000fe20000400000 */
[----:B------:R2:W3:Y:S03]  /*2a50*/  MUFU.EX2 R58, R3 ;  /* 0x00000003003a7308 */ /* 0x0004e60000000800 */
[----:B------:R-:W-:-:S05]  /*2a60*/  @!P6 FMUL R42, R42, 0.5 ;  /* 0x3f0000002a2ae820 */ /* 0x000fca0000400000 */
[----:B------:R4:W5:Y:S01]  /*2a70*/  MUFU.EX2 R80, R30 ;  /* 0x0000001e00507308 */ /* 0x0009620000000800 */
[----:B-1----:R-:W-:Y:S01]  /*2a80*/  @!P2 FMUL R55, R55, R55 ;  /* 0x000000373737a220 */ /* 0x002fe20000400000 */
[----:B--2---:R-:W-:Y:S01]  /*2a90*/  FFMA R3, R66, UR6, -R0 ;  /* 0x0000000642037c23 */ /* 0x004fe20008000800 */
[----:B------:R-:W-:-:S05]  /*2aa0*/  @!P1 FMUL R46, R46, 0.5 ;  /* 0x3f0000002e2e9820 */ /* 0x000fca0000400000 */
[----:B------:R-:W1:Y:S01]  /*2ab0*/  MUFU.EX2 R47, R42 ;  /* 0x0000002a002f7308 */ /* 0x000e620000000800 */
[----:B----4-:R-:W-:Y:S01]  /*2ac0*/  FFMA R30, R62, UR6, -R0 ;  /* 0x000000063e1e7c23 */ /* 0x010fe20008000800 */
[----:B---3--:R-:W-:Y:S01]  /*2ad0*/  @!P4 FMUL R58, R58, R58 ;  /* 0x0000003a3a3ac220 */ /* 0x008fe20000400000 */
[----:B------:R-:W-:-:S03]  /*2ae0*/  FSETP.GEU.AND P4, PT, R63, -126, PT ;  /* 0xc2fc00003f00780b */ /* 0x000fc60003f8e000 */
[----:B------:R-:W-:Y:S02]  /*2af0*/  FSETP.GEU.AND P2, PT, R30, -126, PT ;  /* 0xc2fc00001e00780b */ /* 0x000fe40003f4e000 */
[----:B------:R2:W3:Y:S01]  /*2b00*/  MUFU.EX2 R62, R26 ;  /* 0x0000001a003e7308 */ /* 0x0004e20000000800 */
[----:B-----5:R-:W-:Y:S01]  /*2b10*/  @!P3 FMUL R80, R80, R80 ;  /* 0x000000505050b220 */ /* 0x020fe20000400000 */
[----:B------:R-:W-:-:S06]  /*2b20*/  FSETP.GEU.AND P3, PT, R59, -126, PT ;  /* 0xc2fc00003b00780b */ /* 0x000fcc0003f6e000 */
[----:B------:R-:W4:Y:S01]  /*2b30*/  MUFU.EX2 R51, R46 ;  /* 0x0000002e00337308 */ /* 0x000f220000000800 */
[----:B-1----:R-:W-:Y:S01]  /*2b40*/  @!P6 FMUL R47, R47, R47 ;  /* 0x0000002f2f2fe220 */ /* 0x002fe20000400000 */
[----:B------:R-:W-:Y:S01]  /*2b50*/  FSETP.GEU.AND P6, PT, R54, -126, PT ;  /* 0xc2fc00003600780b */ /* 0x000fe20003fce000 */
[----:B------:R-:W-:Y:S01]  /*2b60*/  @!P2 FMUL R30, R30, 0.5 ;  /* 0x3f0000001e1ea820 */ /* 0x000fe20000400000 */
[----:B------:R-:W-:Y:S01]  /*2b70*/  @!P4 FMUL R63, R63, 0.5 ;  /* 0x3f0000003f3fc820 */ /* 0x000fe20000400000 */
[----:B--2---:R-:W-:Y:S02]  /*2b80*/  FFMA R26, R70, UR6, -R0 ;  /* 0x00000006461a7c23 */ /* 0x004fe40008000800 */
[----:B------:R-:W-:Y:S01]  /*2b90*/  @!P3 FMUL R59, R59, 0.5 ;  /* 0x3f0000003b3bb820 */ /* 0x000fe20000400000 */
[----:B------:R1:W2:Y:S01]  /*2ba0*/  MUFU.EX2 R66, R30 ;  /* 0x0000001e00427308 */ /* 0x0002a20000000800 */
[----:B---3--:R-:W-:Y:S01]  /*2bb0*/  @!P5 FMUL R62, R62, R62 ;  /* 0x0000003e3e3ed220 */ /* 0x008fe20000400000 */
[----:B------:R-:W-:-:S05]  /*2bc0*/  FSETP.GEU.AND P5, PT, R67, -126, PT ;  /* 0xc2fc00004300780b */ /* 0x000fca0003fae000 */
[----:B------:R-:W-:Y:S01]  /*2bd0*/  @!P6 FMUL R54, R54, 0.5 ;  /* 0x3f0000003636e820 */ /* 0x000fe20000400000 */
[----:B------:R-:W3:Y:S01]  /*2be0*/  MUFU.EX2 R63, R63 ;  /* 0x0000003f003f7308 */ /* 0x000ee20000000800 */
[----:B----4-:R-:W-:Y:S01]  /*2bf0*/  @!P1 FMUL R51, R51, R51 ;  /* 0x0000003333339220 */ /* 0x010fe20000400000 */
[----:B------:R-:W-:Y:S01]  /*2c00*/  FSETP.GEU.AND P1, PT, R34, -126, PT ;  /* 0xc2fc00002200780b */ /* 0x000fe20003f2e000 */
[----:B-1----:R-:W-:-:S04]  /*2c10*/  FFMA R30, R82, UR6, -R0 ;  /* 0x00000006521e7c23 */ /* 0x002fc80008000800 */
        /* <DEDUP_REMOVED lines=9> */
[----:B------:R3:W4:Y:S01]  /*2cb0*/  MUFU.EX2 R84, R34 ;  /* 0x0000002200547308 */ /* 0x0007220000000800 */
[----:B-1----:R-:W-:Y:S01]  /*2cc0*/  @!P6 FMUL R57, R57, R57 ;  /* 0x000000393939e220 */ /* 0x002fe20000400000 */
[----:B------:R-:W-:-:S05]  /*2cd0*/  FSETP.GEU.AND P6, PT, R3, -126, PT ;  /* 0xc2fc00000300780b */ /* 0x000fca0003fce000 */
[----:B------:R-:W-:Y:S01]  /*2ce0*/  @!P4 FMUL R30, R30, 0.5 ;  /* 0x3f0000001e1ec820 */ /* 0x000fe20000400000 */
[----:B------:R-:W1:Y:S01]  /*2cf0*/  MUFU.EX2 R59, R59 ;  /* 0x0000003b003b7308 */ /* 0x000e620000000800 */
[--C-:B---3--:R-:W-:Y:S01]  /*2d00*/  FFMA R34, R74, UR6, -R0.reuse ;  /* 0x000000064a227c23 */ /* 0x108fe20008000800 */
[----:B--2---:R-:W-:Y:S01]  /*2d10*/  @!P5 FMUL R67, R67, R67 ;  /* 0x000000434343d220 */ /* 0x004fe20000400000 */
[----:B------:R-:W-:Y:S01]  /*2d20*/  FSETP.GEU.AND P5, PT, R83, -126, PT ;  /* 0xc2fc00005300780b */ /* 0x000fe20003fae000 */
[----:B------:R-:W-:Y:S01]  /*2d30*/  FFMA R0, R87, UR6, -R0 ;  /* 0x0000000657007c23 */ /* 0x000fe20008000800 */
[----:B------:R-:W-:Y:S01]  /*2d40*/  USEL UR6, URZ, 0x1, UP0 ;  /* 0x000000013f067887 */ /* 0x000fe20008000000 */
[----:B------:R-:W-:Y:S01]  /*2d50*/  FADD R54, R68, R67 ;  /* 0x0000004344367221 */ /* 0x000fe20000000000 */
[----:B------:R-:W-:Y:S01]  /*2d60*/  @!P6 FMUL R3, R3, 0.5 ;  /* 0x3f0000000303e820 */ /* 0x000fe20000400000 */
[----:B------:R-:W2:Y:S01]  /*2d70*/  MUFU.EX2 R75, R75 ;  /* 0x0000004b004b7308 */ /* 0x000ea20000000800 */
[----:B----4-:R-:W-:Y:S01]  /*2d80*/  @!P1 FMUL R84, R84, R84 ;  /* 0x0000005454549220 */ /* 0x010fe20000400000 */
[----:B------:R-:W-:-:S02]  /*2d90*/  FSETP.GEU.AND P1, PT, R34, -126, PT ;  /* 0xc2fc00002200780b */ /* 0x000fc40003f2e000 */
[----:B------:R-:W-:-:S04]  /*2da0*/  LOP3.LUT R16, R16, UR6, RZ, 0x3c, !PT ;  /* 0x0000000610107c12 */ /* 0x000fc8000f8e3cff */
[----:B------:R-:W-:Y:S01]  /*2db0*/  @!P5 FMUL R83, R83, 0.5 ;  /* 0x3f0000005353d820 */ /* 0x000fe20000400000 */
[----:B------:R3:W4:Y:S01]  /*2dc0*/  MUFU.EX2 R70, R3 ;  /* 0x0000000300467308 */ /* 0x0007220000000800 */
[----:B-1----:R-:W-:Y:S01]  /*2dd0*/  @!P3 FMUL R59, R59, R59 ;  /* 0x0000003b3b3bb220 */ /* 0x002fe20000400000 */
[----:B------:R-:W-:-:S04]  /*2de0*/  FSETP.GEU.AND P3, PT, R26, -126, PT ;  /* 0xc2fc00001a00780b */ /* 0x000fc80003f6e000 */
[----:B------:R-:W-:Y:S02]  /*2df0*/  @!P1 FMUL R34, R34, 0.5 ;  /* 0x3f00000022229820 */ /* 0x000fe40000400000 */
[----:B------:R1:W5:Y:S01]  /*2e00*/  MUFU.EX2 R88, R30 ;  /* 0x0000001e00587308 */ /* 0x0003620000000800 */
[----:B--2---:R-:W-:Y:S01]  /*2e10*/  @!P2 FMUL R75, R75, R75 ;  /* 0x0000004b4b4ba220 */ /* 0x004fe20000400000 */
[----:B------:R-:W-:Y:S01]  /*2e20*/  FSETP.GEU.AND P2, PT, R79, -126, PT ;  /* 0xc2fc00004f00780b */ /* 0x000fe20003f4e000 */
[----:B---3--:R-:W-:Y:S01]  /*2e30*/  FADD R3, R24, R29 ;  /* 0x0000001d18037221 */ /* 0x008fe20000000000 */
[----:B------:R-:W-:Y:S01]  /*2e40*/  F2FP.BF16.F32.PACK_AB R24, R7, R24 ;  /* 0x000000180718723e */ /* 0x000fe200000010ff */
[----:B------:R-:W-:Y:S02]  /*2e50*/  FADD R81, R76, R75 ;  /* 0x0000004b4c517221 */ /* 0x000fe40000000000 */
[----:B------:R-:W-:Y:S01]  /*2e60*/  @!P3 FMUL R26, R26, 0.5 ;  /* 0x3f0000001a1ab820 */ /* 0x000fe20000400000 */
[----:B------:R2:W3:Y:S01]  /*2e70*/  MUFU.EX2 R82, R34 ;  /* 0x0000002200527308 */ /* 0x0004e20000000800 */
[----:B----4-:R-:W-:Y:S01]  /*2e80*/  @!P6 FMUL R70, R70, R70 ;  /* 0x000000464646e220 */ /* 0x010fe20000400000 */
[----:B------:R-:W-:Y:S01]  /*2e90*/  FSETP.GEU.AND P6, PT, R71, -126, PT ;  /* 0xc2fc00004700780b */ /* 0x000fe20003fce000 */
[----:B-1----:R-:W-:Y:S01]  /*2ea0*/  FADD R30, R32, R45 ;  /* 0x0000002d201e7221 */ /* 0x002fe20000000000 */
[----:B------:R-:W-:Y:S01]  /*2eb0*/  F2FP.BF16.F32.PACK_AB R32, R15, R32 ;  /* 0x000000200f20723e */ /* 0x000fe200000010ff */
[----:B------:R-:W-:-:S02]  /*2ec0*/  FADD R50, R39, R70 ;  /* 0x0000004627327221 */ /* 0x000fc40000000000 */
[----:B------:R-:W-:Y:S01]  /*2ed0*/  @!P2 FMUL R79, R79, 0.5 ;  /* 0x3f0000004f4fa820 */ /* 0x000fe20000400000 */
[----:B------:R-:W1:Y:S01]  /*2ee0*/  MUFU.EX2 R83, R83 ;  /* 0x0000005300537308 */ /* 0x000e620000000800 */
[----:B-----5:R-:W-:Y:S01]  /*2ef0*/  @!P4 FMUL R88, R88, R88 ;  /* 0x000000585858c220 */ /* 0x020fe20000400000 */
[----:B------:R-:W-:Y:S01]  /*2f00*/  FSETP.GEU.AND P4, PT, R86, -126, PT ;  /* 0xc2fc00005600780b */ /* 0x000fe20003f8e000 */
[----:B------:R-:W-:Y:S01]  /*2f10*/  FADD R38, R3, R30 ;  /* 0x0000001e03267221 */ /* 0x000fe20000000000 */
[----:B------:R-:W-:Y:S01]  /*2f20*/  FADD R3, R7, R40 ;  /* 0x0000002807037221 */ /* 0x000fe20000000000 */
[----:B--2---:R-:W-:Y:S01]  /*2f30*/  FADD R34, R15, R48 ;  /* 0x000000300f227221 */ /* 0x004fe20000000000 */
[----:B------:R-:W-:Y:S01]  /*2f40*/  FADD R30, R11, R44 ;  /* 0x0000002c0b1e7221 */ /* 0x000fe20000000000 */
[----:B------:R-:W-:Y:S01]  /*2f50*/  @!P6 FMUL R71, R71, 0.5 ;  /* 0x3f0000004747e820 */ /* 0x000fe20000400000 */
[----:B------:R2:W-:Y:S01]  /*2f60*/  MUFU.EX2 R74, R26 ;  /* 0x0000001a004a7308 */ /* 0x0005e20000000800 */
[----:B---3--:R-:W-:Y:S01]  /*2f70*/  @!P1 FMUL R82, R82, R82 ;  /* 0x0000005252529220 */ /* 0x008fe20000400000 */
[----:B------:R-:W-:Y:S01]  /*2f80*/  FSETP.GEU.AND P1, PT, R78, -126, PT ;  /* 0xc2fc00004e00780b */ /* 0x000fe20003f2e000 */
[----:B------:R-:W-:Y:S01]  /*2f90*/  FADD R42, R3, R34 ;  /* 0x00000022032a7221 */ /* 0x000fe20000000000 */
[----:B------:R-:W-:Y:S01]  /*2fa0*/  FADD R73, R30, R65 ;  /* 0x000000411e497221 */ /* 0x000fe20000000000 */
[----:B------:R-:W-:Y:S01]  /*2fb0*/  FADD R3, R9, R20 ;  /* 0x0000001409037221 */ /* 0x000fe20000000000 */
[----:B------:R-:W-:Y:S01]  /*2fc0*/  FADD R34, R21, R52 ;  /* 0x0000003415227221 */ /* 0x000fe20000000000 */
[----:B------:R-:W-:Y:S01]  /*2fd0*/  @!P4 FMUL R86, R86, 0.5 ;  /* 0x3f0000005656c820 */ /* 0x000fe20000400000 */
[----:B------:R-:W3:Y:S01]  /*2fe0*/  MUFU.EX2 R71, R71 ;  /* 0x0000004700477308 */ /* 0x000ee20000000800 */
[----:B-1----:R-:W-:Y:S01]  /*2ff0*/  @!P5 FMUL R83, R83, R83 ;  /* 0x000000535353d220 */ /* 0x002fe20000400000 */
[----:B------:R-:W-:Y:S01]  /*3000*/  FSETP.GEU.AND P5, PT, R0, -126, PT ;  /* 0xc2fc00000000780b */ /* 0x000fe20003fae000 */
[----:B--2---:R-:W-:Y:S01]  /*3010*/  FADD R26, R28, R37 ;  /* 0x000000251c1a7221 */ /* 0x004fe20000000000 */
[----:B------:R-:W-:Y:S01]  /*3020*/  FADD R30, R13, R22 ;  /* 0x000000160d1e7221 */ /* 0x000fe20000000000 */
[----:B------:R-:W-:Y:S01]  /*3030*/  FADD R65, R25, R56 ;  /* 0x0000003819417221 */ /* 0x000fe20000000000 */
[----:B------:R-:W-:Y:S01]  /*3040*/  FADD R3, R3, R34 ;  /* 0x0000002203037221 */ /* 0x000fe20000000000 */
[----:B------:R-:W-:Y:S01]  /*3050*/  FADD R69, R26, R61 ;  /* 0x0000003d1a457221 */ /* 0x000fe20000000000 */
[----:B------:R-:W-:Y:S01]  /*3060*/  FADD R26, R6, R33 ;  /* 0x00000021061a7221 */ /* 0x000fe20000000000 */
[----:B------:R-:W-:Y:S01]  /*3070*/  FADD R61, R10, R49 ;  /* 0x000000310a3d7221 */ /* 0x000fe20000000000 */
[----:B------:R-:W-:Y:S01]  /*3080*/  @!P1 FMUL R78, R78, 0.5 ;  /* 0x3f0000004e4e9820 */ /* 0x000fe20000400000 */
[----:B------:R-:W1:Y:S01]  /*3090*/  MUFU.EX2 R79, R79 ;  /* 0x0000004f004f7308 */ /* 0x000e620000000800 */
[----:B------:R-:W-:Y:S01]  /*30a0*/  FADD R30, R30, R65 ;  /* 0x000000411e1e7221 */ /* 0x000fe20000000000 */
[----:B------:R-:W-:Y:S01]  /*30b0*/  FADD R46, R26, R61 ;  /* 0x0000003d1a2e7221 */ /* 0x000fe20000000000 */
[----:B------:R-:W-:Y:S01]  /*30c0*/  FADD R61, R12, R27 ;  /* 0x0000001b0c3d7221 */ /* 0x000fe20000000000 */
[----:B------:R-:W-:Y:S01]  /*30d0*/  FADD R26, R8, R41 ;  /* 0x00000029081a7221 */ /* 0x000fe20000000000 */
[----:B------:R-:W-:Y:S01]  /*30e0*/  @!P5 FMUL R0, R0, 0.5 ;  /* 0x3f0000000000d820 */ /* 0x000fe20000400000 */
[----:B------:R-:W-:Y:S01]  /*30f0*/  FADD R65, R47, R82 ;  /* 0x000000522f417221 */ /* 0x000fe20000000000 */
[----:B------:R-:W-:Y:S01]  /*3100*/  FADD R85, R55, R88 ;  /* 0x0000005837557221 */ /* 0x000fe20000000000 */
[----:B------:R-:W-:Y:S01]  /*3110*/  FADD R77, R26, R61 ;  /* 0x0000003d1a4d7221 */ /* 0x000fe20000000000 */
[----:B------:R-:W2:Y:S01]  /*3120*/  MUFU.EX2 R78, R78 ;  /* 0x0000004e004e7308 */ /* 0x000ea20000000800 */
[----:B------:R-:W-:Y:S01]  /*3130*/  FADD R26, R31, R84 ;  /* 0x000000541f1a7221 */ /* 0x000fe20000000000 */
[----:B------:R-:W-:Y:S01]  /*3140*/  FADD R34, R60, R59 ;  /* 0x0000003b3c227221 */ /* 0x000fe20000000000 */
[----:B------:R-:W-:Y:S01]  /*3150*/  FADD R87, R58, R83 ;  /* 0x000000533a577221 */ /* 0x000fe20000000000 */
[----:B---3--:R-:W-:Y:S01]  /*3160*/  @!P6 FMUL R71, R71, R71 ;  /* 0x000000474747e220 */ /* 0x008fe20000400000 */
[----:B------:R-:W-:Y:S01]  /*3170*/  @!P3 FMUL R74, R74, R74 ;  /* 0x0000004a4a4ab220 */ /* 0x000fe20000400000 */
[----:B------:R-:W-:Y:S01]  /*3180*/  FADD R89, R26, R65 ;  /* 0x000000411a597221 */ /* 0x000fe20000000000 */
[----:B------:R-:W-:Y:S01]  /*3190*/  FADD R92, R50, R85 ;  /* 0x00000055325c7221 */ /* 0x000fe20000000000 */
[----:B------:R3:W4:Y:S01]  /*31a0*/  MUFU.EX2 R61, R0 ;  /* 0x00000000003d7308 */ /* 0x0007220000000800 */
[----:B-1----:R-:W-:Y:S01]  /*31b0*/  @!P2 FMUL R79, R79, R79 ;  /* 0x0000004f4f4fa220 */ /* 0x002fe20000400000 */
[----:B------:R-:W-:Y:S01]  /*31c0*/  FADD R90, R34, R81 ;  /* 0x00000051225a7221 */ /* 0x000fe20000000000 */
[----:B------:R-:W-:Y:S01]  /*31d0*/  FADD R91, R54, R87 ;  /* 0x00000057365b7221 */ /* 0x000fe20000000000 */
[----:B------:R-:W-:Y:S01]  /*31e0*/  FADD R26, R64, R63 ;  /* 0x0000003f401a7221 */ /* 0x000fe20000000000 */
[----:B------:R-:W-:Y:S01]  /*31f0*/  FADD R81, R80, R79 ;  /* 0x0000004f50517221 */ /* 0x000fe20000000000 */
[----:B------:R-:W-:Y:S01]  /*3200*/  FADD R50, R72, R71 ;  /* 0x0000004748327221 */ /* 0x000fe20000000000 */
[----:B------:R-:W-:Y:S01]  /*3210*/  FADD R34, R43, R74 ;  /* 0x0000004a2b227221 */ /* 0x000fe20000000000 */
[----:B------:R-:W1:Y:S01]  /*3220*/  MUFU.EX2 R86, R86 ;  /* 0x0000005600567308 */ /* 0x000e620000000800 */
[----:B--2---:R-:W-:Y:S01]  /*3230*/  @!P1 FMUL R78, R78, R78 ;  /* 0x0000004e4e4e9220 */ /* 0x004fe20000400000 */
[----:B---3--:R-:W-:Y:S01]  /*3240*/  FADD R0, R35, R66 ;  /* 0x0000004223007221 */ /* 0x008fe20000000000 */
[----:B------:R-:W-:Y:S01]  /*3250*/  FADD R26, R26, R81 ;  /* 0x000000511a1a7221 */ /* 0x000fe20000000000 */
[----:B------:R-:W-:Y:S01]  /*3260*/  FADD R38, R38, R69 ;  /* 0x0000004526267221 */ /* 0x000fe20000000000 */
[----:B------:R-:W-:Y:S01]  /*3270*/  FADD R65, R51, R78 ;  /* 0x0000004e33417221 */ /* 0x000fe20000000000 */
[----:B------:R-:W-:Y:S01]  /*3280*/  FADD R42, R42, R73 ;  /* 0x000000492a2a7221 */ /* 0x000fe20000000000 */
[----:B------:R-:W-:Y:S01]  /*3290*/  FADD R77, R46, R77 ;  /* 0x0000004d2e4d7221 */ /* 0x000fe20000000000 */
[----:B------:R-:W-:Y:S01]  /*32a0*/  FADD R3, R3, R30 ;  /* 0x0000001e03037221 */ /* 0x000fe20000000000 */
[----:B----4-:R-:W-:Y:S01]  /*32b0*/  @!P5 FMUL R61, R61, R61 ;  /* 0x0000003d3d3dd220 */ /* 0x010fe20000400000 */
[----:B------:R-:W-:Y:S01]  /*32c0*/  FADD R0, R0, R65 ;  /* 0x0000004100007221 */ /* 0x000fe20000000000 */
[----:B------:R-:W-:Y:S01]  /*32d0*/  FADD R89, R89, R92 ;  /* 0x0000005c59597221 */ /* 0x000fe20000000000 */
[----:B------:R-:W-:Y:S01]  /*32e0*/  FADD R90, R90, R91 ;  /* 0x0000005b5a5a7221 */ /* 0x000fe20000000000 */
[----:B------:R-:W-:Y:S01]  /*32f0*/  FADD R87, R62, R61 ;  /* 0x0000003d3e577221 */ /* 0x000fe20000000000 */
[----:B------:R-:W-:Y:S01]  /*3300*/  FADD R38, R38, R77 ;  /* 0x0000004d26267221 */ /* 0x000fe20000000000 */
[----:B------:R-:W-:Y:S01]  /*3310*/  FADD R3, R42, R3 ;  /* 0x000000032a037221 */ /* 0x000fe20000000000 */
[----:B------:R-:W-:Y:S01]  /*3320*/  F2FP.BF16.F32.PACK_AB R54, R56, R27 ;  /* 0x0000001b3836723e */ /* 0x000fe200000010ff */
[----:B-1----:R-:W-:Y:S01]  /*3330*/  @!P4 FMUL R86, R86, R86 ;  /* 0x000000565656c220 */ /* 0x002fe20000400000 */
[----:B------:R-:W-:Y:S01]  /*3340*/  FADD R87, R50, R87 ;  /* 0x0000005732577221 */ /* 0x000fe20000000000 */
[----:B------:R-:W-:Y:S01]  /*3350*/  FADD R3, R38, R3 ;  /* 0x0000000326037221 */ /* 0x000fe20000000000 */
[----:B------:R-:W-:Y:S01]  /*3360*/  F2FP.BF16.F32.PACK_AB R38, R25, R12 ;  /* 0x0000000c1926723e */ /* 0x000fe200000010ff */
[----:B------:R-:W-:Y:S01]  /*3370*/  FADD R85, R57, R86 ;  /* 0x0000005639557221 */ /* 0x000fe20000000000 */
[----:B------:R-:W-:Y:S01]  /*3380*/  FADD R87, R26, R87 ;  /* 0x000000571a577221 */ /* 0x000fe20000000000 */
[----:B------:R-:W-:-:S02]  /*3390*/  MOV R26, UR43 ;  /* 0x0000002b001a7c02 */ /* 0x000fc40008000f00 */
[----:B------:R-:W-:Y:S01]  /*33a0*/  FADD R85, R34, R85 ;  /* 0x0000005522557221 */ /* 0x000fe20000000000 */
[----:B------:R-:W-:Y:S01]  /*33b0*/  FADD R87, R90, R87 ;  /* 0x000000575a577221 */ /* 0x000fe20000000000 */
[----:B------:R1:W-:Y:S01]  /*33c0*/  SYNCS.ARRIVE.TRANS64.A1T0 RZ, [R26+UR49], RZ ;  /* 0x000000ff1aff79a7 */ /* 0x0003e20008100031 */
[----:B------:R-:W-:Y:S01]  /*33d0*/  USEL UR49, UR38, URZ, UP0 ;  /* 0x0000003f26317287 */ /* 0x000fe20008000000 */
[----:B------:R-:W-:Y:S01]  /*33e0*/  FADD R0, R0, R85 ;  /* 0x0000005500007221 */ /* 0x000fe20000000000 */
[----:B------:R-:W-:Y:S02]  /*33f0*/  F2FP.BF16.F32.PACK_AB R40, R40, R29 ;  /* 0x0000001d2828723e */ /* 0x000fe400000010ff */
[----:B------:R-:W-:Y:S01]  /*3400*/  F2FP.BF16.F32.PACK_AB R42, R20, R33 ;  /* 0x00000021142a723e */ /* 0x000fe200000010ff */
[----:B------:R-:W-:Y:S01]  /*3410*/  FADD R0, R89, R0 ;  /* 0x0000000059007221 */ /* 0x000fe20000000000 */
[----:B------:R-:W-:Y:S02]  /*3420*/  F2FP.BF16.F32.PACK_AB R50, R52, R49 ;  /* 0x000000313432723e */ /* 0x000fe400000010ff */
[----:B------:R-:W-:Y:S01]  /*3430*/  F2FP.BF16.F32.PACK_AB R25, R60, R31 ;  /* 0x0000001f3c19723e */ /* 0x000fe200000010ff */
[----:B------:R-:W-:Y:S01]  /*3440*/  FADD R0, R0, R87 ;  /* 0x0000005700007221 */ /* 0x000fe20000000000 */
[----:B------:R-:W-:-:S02]  /*3450*/  F2FP.BF16.F32.PACK_AB R27, R64, R35 ;  /* 0x00000023401b723e */ /* 0x000fc400000010ff */
[----:B------:R-:W-:Y:S02]  /*3460*/  F2FP.BF16.F32.PACK_AB R44, R44, R37 ;  /* 0x000000252c2c723e */ /* 0x000fe400000010ff */
[----:B------:R-:W-:Y:S02]  /*3470*/  F2FP.BF16.F32.PACK_AB R46, R22, R41 ;  /* 0x00000029162e723e */ /* 0x000fe400000010ff */
[----:B------:R-:W-:Y:S02]  /*3480*/  F2FP.BF16.F32.PACK_AB R48, R48, R45 ;  /* 0x0000002d3030723e */ /* 0x000fe400000010ff */
[----:B------:R-:W-:Y:S02]  /*3490*/  F2FP.BF16.F32.PACK_AB R52, R14, R53 ;  /* 0x000000350e34723e */ /* 0x000fe400000010ff */
[----:B------:R-:W-:Y:S02]  /*34a0*/  F2FP.BF16.F32.PACK_AB R29, R68, R39 ;  /* 0x00000027441d723e */ /* 0x000fe400000010ff */
[----:B------:R-:W-:-:S02]  /*34b0*/  F2FP.BF16.F32.PACK_AB R31, R72, R43 ;  /* 0x0000002b481f723e */ /* 0x000fc400000010ff */
[----:B------:R-:W-:Y:S02]  /*34c0*/  F2FP.BF16.F32.PACK_AB R33, R76, R47 ;  /* 0x0000002f4c21723e */ /* 0x000fe400000010ff */
[----:B------:R-:W-:Y:S02]  /*34d0*/  F2FP.BF16.F32.PACK_AB R35, R80, R51 ;  /* 0x000000335023723e */ /* 0x000fe400000010ff */
[----:B-1----:R-:W-:Y:S02]  /*34e0*/  F2FP.BF16.F32.PACK_AB R26, R9, R6 ;  /* 0x00000006091a723e */ /* 0x002fe400000010ff */
[----:B------:R-:W-:Y:S02]  /*34f0*/  F2FP.BF16.F32.PACK_AB R28, R11, R28 ;  /* 0x0000001c0b1c723e */ /* 0x000fe400000010ff */
[----:B------:R-:W-:Y:S02]  /*3500*/  F2FP.BF16.F32.PACK_AB R30, R13, R8 ;  /* 0x000000080d1e723e */ /* 0x000fe400000010ff */
        /* <DEDUP_REMOVED lines=9> */
[----:B------:R-:W-:Y:S01]  /*35a0*/  F2FP.BF16.F32.PACK_AB R53, R83, R88 ;  /* 0x000000585335723e */ /* 0x000fe200000010ff */
[----:B------:R-:W-:Y:S06]  /*35b0*/  @!P0 BRA `(.L_x_21) ;  /* 0x0000000000048947 */ /* 0x000fec0003800000 */
[----:B------:R-:W-:Y:S01]  /*35c0*/  BPT.TRAP 0x1 ;  /* 0x000000040000795c */ /* 0x000fe20000300000 */
.L_x_21:
[----:B------:R-:W-:Y:S01]  /*35d0*/  ULEA UR6, UR49, UR40, 0x3 ;  /* 0x0000002831067291 */ /* 0x000fe2000f8e183f */
[----:B------:R-:W-:Y:S01]  /*35e0*/  SHF.L.U32 R6, R16, 0x1f, RZ ;  /* 0x0000001f10067819 */ /* 0x000fe200000006ff */
[----:B------:R-:W-:-:S07]  /*35f0*/  ULOP3.LUT UR43, UR55, 0x4000000, URZ, 0xfc, !UPT ;  /* 0x04000000372b7892 */ /* 0x000fce000f8efc3f */
[----:B------:R-:W1:Y:S02]  /*3600*/  SYNCS.PHASECHK.TRANS64.TRYWAIT P1, [UR6+0x34400], R6 ;  /* 0x03440006ff0075a7 */ /* 0x000e640008020146 */
[----:B-1----:R-:W-:Y:S05]  /*3610*/  @!P1 BRA `(.L_x_22) ;  /* 0x0000006800849947 */ /* 0x002fea0003800000 */
.L_x_116:
[----:B------:R-:W-:Y:S01]  /*3620*/  ULEA UR10, UR49, UR43, 0xb ;  /* 0x0000002b310a7291 */ /* 0x000fe2000f8e583f */
[----:B------:R-:W-:Y:S01]  /*3630*/  WARPGROUP.ARRIVE ;  /* 0x00000000000079c5 */ /* 0x000fe20000000000 */
[----:B------:R-:W-:Y:S01]  /*3640*/  UMOV UR7, 0x40000040 ;  /* 0x4000004000077882 */ /* 0x000fe20000000000 */
[----:B------:R-:W-:-:S04]  /*3650*/  F2FP.BF16.F32.PACK_AB R55, R61, R86 ;  /* 0x000000563d37723e */ /* 0x000fc800000010ff */
[----:B------:R-:W-:Y:S02]  /*3660*/  UMOV UR6, UR10 ;  /* 0x0000000a00067c82 */ /* 0x000fe40008000000 */
[----:B------:R-:W-:Y:S01]  /*3670*/  HGMMA.64x128x16.F32.BF16 R88, R24, gdesc[UR4].tnspB, RZ, !UPT, gsb0 ;  /* 0x41e0000418587df0 */ /* 0x000fe2000c0018ff */
[----:B------:R-:W-:Y:S01]  /*3680*/  UIADD3 UR6, UR10, 0x80, URZ ;  /* 0x000000800a067890 */ /* 0x000fe2000fffe03f */
[----:B------:R-:W-:Y:S01]  /*3690*/  UMOV UR7, 0x40000040 ;  /* 0x4000004000077882 */ /* 0x000fe20000000000 */
[----:B------:R-:W-:Y:S02]  /*36a0*/  WARPGROUP.DEPBAR.LE gsb0, 0x0 ;  /* 0x00008000000079c5 */ /* 0x000fe40000010000 */
[----:B------:R-:W-:-:S07]  /*36b0*/  WARPGROUP.ARRIVE ;  /* 0x00000000000079c5 */ /* 0x000fce0000000000 */
[----:B------:R-:W-:Y:S01]  /*36c0*/  HGMMA.64x128x16.F32.BF16 R88, R28, gdesc[UR4].tnspB, R88, gsb0 ;  /* 0x41e000041c587df0 */ /* 0x000fe20008001858 */
        /* <DEDUP_REMOVED lines=29> */
[----:B------:R-:W-:Y:S03]  /*38a0*/  HGMMA.64x128x16.F32.BF16 R88, R52, gdesc[UR4].tnspB, R88, gsb0 ;  /* 0x41e0000434587df0 */ /* 0x000fe60008001858 */
[----:B------:R-:W-:Y:S02]  /*38b0*/  WARPGROUP.DEPBAR.LE gsb0, 0x0 ;  /* 0x00008000000079c5 */ /* 0x000fe40000010000 */
[----:B------:R-:W-:Y:S05]  /*38c0*/  @!P0 BRA `(.L_x_23) ;  /* 0x0000000000048947 */ /* 0x000fea0003800000 */
[----:B------:R-:W-:Y:S01]  /*38d0*/  BPT.TRAP 0x1 ;  /* 0x000000040000795c */ /* 0x000fe20000300000 */
.L_x_23:
[----:B------:R-:W-:Y:S02]  /*38e0*/  UISETP.GT.U32.AND UP0, UPT, UR47, 0x1, UPT ;  /* 0x000000012f00788c */ /* 0x000fe4000bf04070 */
[----:B------:R-:W-:-:S04]  /*38f0*/  UIADD3 UR54, UR54, 0x34428, URZ ;  /* 0x0003442836367890 */ /* 0x000fc8000fffe03f */
[----:B------:R-:W-:Y:S01]  /*3900*/  PLOP3.LUT P1, PT, PT, PT, UP0, 0x80, 0x0 ;  /* 0x000000000000781c */ /* 0x000fe20003f2f008 */
[----:B------:R-:W-:-:S09]  /*3910*/  UPRMT UR54, URZ, 0x654, UR54 ;  /* 0x000006543f367896 */ /* 0x000fd20008000036 */
[----:B------:R-:W-:Y:S03]  /*3920*/  SYNCS.ARRIVE.TRANS64.RED.A1T0 RZ, [UR54], RZ ;  /* 0x000000ffffff79a7 */ /* 0x000fe60008100436 */
[----:B------:R-:W-:Y:S05]  /*3930*/  @P1 BRA `(.L_x_24) ;  /* 0x0000000000041947 */ /* 0x000fea0003800000 */
[----:B------:R-:W-:Y:S01]  /*3940*/  BPT.TRAP 0x1 ;  /* 0x000000040000795c */ /* 0x000fe20000300000 */
.L_x_24:
[----:B-1----:R-:W1:Y:S01]  /*3950*/  LDC R6, c[0x0][0x28c] ;  /* 0x0000a300ff067b82 */ /* 0x002e620000000800 */
[----:B------:R-:W-:-:S04]  /*3960*/  UIADD3 UR38, UR49, 0x1, URZ ;  /* 0x0000000131267890 */ /* 0x000fc8000fffe03f */
[----:B------:R-:W-:-:S04]  /*3970*/  UISETP.NE.AND UP0, UPT, UR38, 0x5, UPT ;  /* 0x000000052600788c */ /* 0x000fc8000bf05270 */
[----:B------:R-:W-:Y:S02]  /*3980*/  USEL UR6, URZ, 0x1, UP0 ;  /* 0x000000013f067887 */ /* 0x000fe40008000000 */
[----:B------:R-:W-:-:S04]  /*3990*/  USEL UR38, UR38, URZ, UP0 ;  /* 0x0000003f26267287 */ /* 0x000fc80008000000 */
[----:B------:R-:W-:Y:S02]  /*39a0*/  LOP3.LUT R16, R16, UR6, RZ, 0x3c, !PT ;  /* 0x0000000610107c12 */ /* 0x000fe4000f8e3cff */
[----:B-1----:R-:W-:-:S13]  /*39b0*/  ISETP.GE.AND P2, PT, R6, 0x81, PT ;  /* 0x000000810600780c */ /* 0x002fda0003f46270 */
[----:B------:R-:W-:Y:S05]  /*39c0*/  @!P2 BRA `(.L_x_25) ;  /* 0x0000002c0028a947 */ /* 0x000fea0003800000 */
[----:B------:R-:W-:Y:S01]  /*39d0*/  IADD3 R6, R6, 0x7f, RZ ;  /* 0x0000007f06067810 */ /* 0x000fe20007ffe0ff */
[----:B------:R-:W-:Y:S01]  /*39e0*/  ULDC UR54, c[0x0][0x604] ;  /* 0x0001810000367ab9 */ /* 0x000fe20000000800 */
[----:B------:R-:W-:Y:S02]  /*39f0*/  MOV R9, R5 ;  /* 0x0000000500097202 */ /* 0x000fe40000000f00 */
[----:B------:R-:W-:-:S04]  /*3a00*/  SHF.R.S32.HI R7, RZ, 0x1f, R6 ;  /* 0x0000001fff077819 */ /* 0x000fc80000011406 */
[----:B------:R-:W-:Y:S02]  /*3a10*/  LEA.HI R6, R7, R6, RZ, 0x7 ;  /* 0x0000000607067211 */ /* 0x000fe400078f38ff */
[----:B------:R-:W-:Y:S02]  /*3a20*/  MOV R7, R4 ;  /* 0x0000000400077202 */ /* 0x000fe40000000f00 */
[----:B------:R-:W-:-:S07]  /*3a30*/  SHF.R.S32.HI R6, RZ, 0x7, R6 ;  /* 0x00000007ff067819 */ /* 0x000fce0000011406 */
.L_x_36:
[----:B------:R-:W-:Y:S05]  /*3a40*/  @!P0 BRA `(.L_x_26) ;  /* 0x0000000000048947 */ /* 0x000fea0003800000 */
[----:B------:R-:W-:Y:S01]  /*3a50*/  BPT.TRAP 0x1 ;  /* 0x000000040000795c */ /* 0x000fe20000300000 */
.L_x_26:
[----:B------:R-:W1:Y:S01]  /*3a60*/  S2UR UR6, SR_CgaCtaId ;  /* 0x00000000000679c3 */ /* 0x000e620000008800 */
[----:B------:R-:W-:Y:S01]  /*3a70*/  UMOV UR40, 0x400 ;  /* 0x0000040000287882 */ /* 0x000fe20000000000 */
[----:B------:R-:W-:Y:S01]  /*3a80*/  SHF.L.U32 R4, R16, 0x1f, RZ ;  /* 0x0000001f10047819 */ /* 0x000fe200000006ff */
[----:B-1----:R-:W-:-:S04]  /*3a90*/  ULEA UR40, UR6, UR40, 0x18 ;  /* 0x0000002806287291 */ /* 0x002fc8000f8ec03f */
[----:B------:R-:W-:-:S09]  /*3aa0*/  ULEA UR6, UR38, UR40, 0x3 ;  /* 0x0000002826067291 */ /* 0x000fd2000f8e183f */
[----:B------:R-:W1:Y:S02]  /*3ab0*/  SYNCS.PHASECHK.TRANS64.TRYWAIT P2, [UR6+0x34400], R4 ;  /* 0x03440004ff0075a7 */ /* 0x000e640008040146 */
[----:B-1----:R-:W-:Y:S05]  /*3ac0*/  @!P2 BRA `(.L_x_27) ;  /* 0x000000640070a947 */ /* 0x002fea0003800000 */
.L_x_117:
[----:B------:R-:W-:Y:S01]  /*3ad0*/  ULEA UR34, UR38, UR41, 0xb ;  /* 0x0000002926227291 */ /* 0x000fe2000f8e583f */
[----:B------:R-:W-:Y:S01]  /*3ae0*/  WARPGROUP.ARRIVE ;  /* 0x00000000000079c5 */ /* 0x000fe20000000000 */
[----:B------:R-:W-:Y:S01]  /*3af0*/  UMOV UR35, 0x40000040 ;  /* 0x4000004000237882 */ /* 0x000fe20000000000 */
[----:B------:R-:W-:Y:S01]  /*3b00*/  UMOV UR7, 0x40000040 ;  /* 0x4000004000077882 */ /* 0x000fe20000000000 */
[----:B------:R-:W-:Y:S02]  /*3b10*/  UIADD3 UR6, UR34, 0x2, URZ ;  /* 0x0000000222067890 */ /* 0x000fe4000fffe03f */
[----:B------:R-:W-:Y:S01]  /*3b20*/  UIADD3 UR10, UR34, 0x4, URZ ;  /* 0x00000004220a7890 */ /* 0x000fe2000fffe03f */
[----:B------:R-:W-:Y:S02]  /*3b30*/  UMOV UR11, 0x40000040 ;  /* 0x40000040000b7882 */ /* 0x000fe40000000000 */
[----:B------:R-:W-:Y:S01]  /*3b40*/  HGMMA.64x128x16.F32.BF16 R24, gdesc[UR32], RZ, !UPT, gsb0 ;  /* 0x01e00000201879f0 */ /* 0x000fe2000c0018ff */
[----:B------:R-:W-:Y:S01]  /*3b50*/  UIADD3 UR14, UR34, 0x6, URZ ;  /* 0x00000006220e7890 */ /* 0x000fe2000fffe03f */
[----:B------:R-:W-:Y:S01]  /*3b60*/  UMOV UR15, 0x40000040 ;  /* 0x40000040000f7882 */ /* 0x000fe20000000000 */
        /* <DEDUP_REMOVED lines=8> */
[----:B------:R-:W-:-:S02]  /*3bf0*/  WARPGROUP.DEPBAR.LE gsb0, 0x0 ;  /* 0x00008000000079c5 */ /* 0x000fc40000010000 */
[----:B------:R-:W-:-:S06]  /*3c00*/  WARPGROUP.ARRIVE ;  /* 0x00000000000079c5 */ /* 0x000fcc0000000000 */
[----:B------:R-:W-:Y:S03]  /*3c10*/  HGMMA.64x128x16.F32.BF16 R24, gdesc[UR4], R24, gsb0 ;  /* 0x01e00000041879f0 */ /* 0x000fe60008001818 */
[----:B------:R-:W-:Y:S02]  /*3c20*/  WARPGROUP.DEPBAR.LE gsb0, 0x0 ;  /* 0x00008000000079c5 */ /* 0x000fe40000010000 */
[----:B------:R-:W-:-:S07]  /*3c30*/  WARPGROUP.ARRIVE ;  /* 0x00000000000079c5 */ /* 0x000fce0000000000 */
[----:B------:R-:W-:Y:S01]  /*3c40*/  HGMMA.64x128x16.F32.BF16 R24, gdesc[UR8], R24, gsb0 ;  /* 0x01e00000081879f0 */ /* 0x000fe20008001818 */
[----:B------:R-:W-:-:S04]  /*3c50*/  UIADD3 UR10, UR38, 0x1, URZ ;  /* 0x00000001260a7890 */ /* 0x000fc8000fffe03f */
[----:B------:R-:W-:-:S04]  /*3c60*/  UISETP.NE.AND UP0, UPT, UR10, 0x5, UPT ;  /* 0x000000050a00788c */ /* 0x000fc8000bf05270 */
[----:B------:R-:W-:Y:S02]  /*3c70*/  USEL UR6, URZ, 0x1, UP0 ;  /* 0x000000013f067887 */ /* 0x000fe40008000000 */
[----:B------:R-:W-:-:S04]  /*3c80*/  USEL UR10, UR10, URZ, UP0 ;  /* 0x0000003f0a0a7287 */ /* 0x000fc80008000000 */
[----:B------:R-:W-:Y:S01]  /*3c90*/  LOP3.LUT R16, R16, UR6, RZ, 0x3c, !PT ;  /* 0x0000000610107c12 */ /* 0x000fe2000f8e3cff */
[----:B------:R-:W-:Y:S02]  /*3ca0*/  WARPGROUP.DEPBAR.LE gsb0, 0x0 ;  /* 0x00008000000079c5 */ /* 0x000fe40000010000 */
[----:B------:R-:W-:-:S06]  /*3cb0*/  WARPGROUP.ARRIVE ;  /* 0x00000000000079c5 */ /* 0x000fcc0000000000 */
        /* <DEDUP_REMOVED lines=14> */
[----:B------:R-:W-:Y:S05]  /*3da0*/  @!P0 BRA `(.L_x_28) ;  /* 0x0000000000048947 */ /* 0x000fea0003800000 */
[----:B------:R-:W-:Y:S01]  /*3db0*/  BPT.TRAP 0x1 ;  /* 0x000000040000795c */ /* 0x000fe20000300000 */
.L_x_28:
[----:B-1----:R-:W-:Y:S01]  /*3dc0*/  FMNMX R4, R24, R7, !PT ;  /* 0x0000000718047209 */ /* 0x002fe20007800000 */
[----:B------:R-:W-:Y:S01]  /*3dd0*/  ULEA UR6, UR10, UR40, 0x3 ;  /* 0x000000280a067291 */ /* 0x000fe2000f8e183f */
[----:B------:R-:W-:Y:S02]  /*3de0*/  FMNMX R10, R26, R9, !PT ;  /* 0x000000091a0a7209 */ /* 0x000fe40007800000 */
        /* <DEDUP_REMOVED lines=41> */
[----:B------:R-:W-:Y:S01]  /*4080*/  FMNMX R10, R34, R5, !PT ;  /* 0x00000005220a7209 */ /* 0x000fe20007800000 */
[----:B------:R-:W-:Y:S02]  /*4090*/  FADD R152, -R152, R7 ;  /* 0x0000000798987221 */ /* 0x000fe40000000100 */
[--C-:B------:R-:W-:Y:S01]  /*40a0*/  FFMA R24, R24, UR54, -R153.reuse ;  /* 0x0000003618187c23 */ /* 0x100fe20008000899 */
[--C-:B------:R-:W-:Y:S01]  /*40b0*/  FFMA R11, R25, UR54, -R153.reuse ;  /* 0x00000036190b7c23 */ /* 0x100fe20008000899 */
[----:B------:R-:W-:Y:S01]  /*40c0*/  FMNMX R5, R35, R10, !PT ;  /* 0x0000000a23057209 */ /* 0x000fe20007800000 */
[--C-:B------:R-:W-:Y:S01]  /*40d0*/  FFMA R15, R33, UR54, -R153.reuse ;  /* 0x00000036210f7c23 */ /* 0x100fe20008000899 */
        /* <DEDUP_REMOVED lines=14> */
[----:B------:R-:W-:Y:S01]  /*41c0*/  @!P6 FMUL R24, R24, 0.5 ;  /* 0x3f0000001818e820 */ /* 0x000fe20000400000 */
[----:B------:R-:W-:Y:S01]  /*41d0*/  FSETP.GEU.AND P2, PT, R28, -126, PT ;  /* 0xc2fc00001c00780b */ /* 0x000fe20003f4e000 */
[----:B------:R-:W-:Y:S01]  /*41e0*/  @!P3 FMUL R11, R11, 0.5 ;  /* 0x3f0000000b0bb820 */ /* 0x000fe20000400000 */
[----:B------:R-:W-:Y:S01]  /*41f0*/  FMNMX R5, R43, R10, !PT ;  /* 0x0000000a2b057209 */ /* 0x000fe20007800000 */
[--C-:B------:R-:W-:Y:S01]  /*4200*/  FFMA R10, R36, UR54, -R153.reuse ;  /* 0x00000036240a7c23 */ /* 0x100fe20008000899 */
[--C-:B------:R-:W-:Y:S01]  /*4210*/  FFMA R45, R53, UR54, -R153.reuse ;  /* 0x00000036352d7c23 */ /* 0x100fe20008000899 */
[----:B------:R-:W1:Y:S01]  /*4220*/  MUFU.EX2 R24, R24 ;  /* 0x0000001800187308 */ /* 0x000e620000000800 */
[----:B------:R-:W-:Y:S01]  /*4230*/  FMNMX R12, R46, R5, !PT ;  /* 0x000000052e0c7209 */ /* 0x000fe20007800000 */
[----:B------:R-:W-:Y:S01]  /*4240*/  @!P4 FMUL R8, R8, 0.5 ;  /* 0x3f0000000808c820 */ /* 0x000fe20000400000 */
[--C-:B------:R-:W-:Y:S01]  /*4250*/  FFMA R36, R48, UR54, -R153.reuse ;  /* 0x0000003630247c23 */ /* 0x100fe20008000899 */
[----:B------:R-:W-:Y:S01]  /*4260*/  @!P5 FMUL R13, R13, 0.5 ;  /* 0x3f0000000d0dd820 */ /* 0x000fe20000400000 */
[----:B------:R-:W-:Y:S01]  /*4270*/  FMNMX R5, R47, R12, !PT ;  /* 0x0000000c2f057209 */ /* 0x000fe20007800000 */
[--C-:B------:R-:W-:Y:S01]  /*4280*/  FFMA R41, R49, UR54, -R153.reuse ;  /* 0x0000003631297c23 */ /* 0x100fe20008000899 */
[--C-:B------:R-:W-:Y:S01]  /*4290*/  FFMA R49, R56, UR54, -R153.reuse ;  /* 0x0000003638317c23 */ /* 0x100fe20008000899 */
[----:B------:R-:W2:Y:S01]  /*42a0*/  MUFU.EX2 R11, R11 ;  /* 0x0000000b000b7308 */ /* 0x000ea20000000800 */
[----:B------:R-:W-:Y:S01]  /*42b0*/  FMNMX R12, R50, R5, !PT ;  /* 0x00000005320c7209 */ /* 0x000fe20007800000 */
[----:B------:R-:W-:Y:S01]  /*42c0*/  @!P2 FMUL R28, R28, 0.5 ;  /* 0x3f0000001c1ca820 */ /* 0x000fe20000400000 */
[--C-:B------:R-:W-:Y:S01]  /*42d0*/  FFMA R40, R57, UR54, -R153.reuse ;  /* 0x0000003639287c23 */ /* 0x100fe20008000899 */
[--C-:B------:R-:W-:Y:S01]  /*42e0*/  FFMA R57, R64, UR54, -R153.reuse ;  /* 0x0000003640397c23 */ /* 0x100fe20008000899 */
[----:B------:R-:W-:Y:S01]  /*42f0*/  FMNMX R5, R51, R12, !PT ;  /* 0x0000000c33057209 */ /* 0x000fe20007800000 */
[--C-:B------:R-:W-:Y:S01]  /*4300*/  FFMA R53, R60, UR54, -R153.reuse ;  /* 0x000000363c357c23 */ /* 0x100fe20008000899 */
[--C-:B------:R-:W-:Y:S01]  /*4310*/  FFMA R48, R73, UR54, -R153.reuse ;  /* 0x0000003649307c23 */ /* 0x100fe20008000899 */
[----:B------:R-:W3:Y:S01]  /*4320*/  MUFU.EX2 R8, R8 ;  /* 0x0000000800087308 */ /* 0x000ee20000000800 */
[----:B-1----:R-:W-:Y:S01]  /*4330*/  @!P6 FMUL R24, R24, R24 ;  /* 0x000000181818e220 */ /* 0x002fe20000400000 */
[----:B------:R-:W-:Y:S01]  /*4340*/  FSETP.GEU.AND P6, PT, R15, -126, PT ;  /* 0xc2fc00000f00780b */ /* 0x000fe20003fce000 */
[--C-:B------:R-:W-:Y:S01]  /*4350*/  FFMA R73, R80, UR54, -R153.reuse ;  /* 0x0000003650497c23 */ /* 0x100fe20008000899 */
[----:B------:R-:W-:Y:S01]  /*4360*/  FMNMX R12, R54, R5, !PT ;  /* 0x00000005360c7209 */ /* 0x000fe20007800000 */
[----:B------:R-:W-:Y:S01]  /*4370*/  FFMA R60, R85, UR54, -R153 ;  /* 0x00000036553c7c23 */ /* 0x000fe20008000899 */
[----:B------:R-:W-:-:S02]  /*4380*/  FMUL R152, R152, UR54 ;  /* 0x0000003698987c20 */ /* 0x000fc40008400000 */
[----:B------:R-:W1:Y:S01]  /*4390*/  MUFU.EX2 R13, R13 ;  /* 0x0000000d000d7308 */ /* 0x000e620000000800 */
[----:B--2---:R-:W-:Y:S01]  /*43a0*/  @!P3 FMUL R11, R11, R11 ;  /* 0x0000000b0b0bb220 */ /* 0x004fe20000400000 */
[----:B------:R-:W-:Y:S02]  /*43b0*/  FSETP.GEU.AND P3, PT, R10, -126, PT ;  /* 0xc2fc00000a00780b */ /* 0x000fe40003f6e000 */
[----:B------:R-:W-:Y:S01]  /*43c0*/  FMNMX R5, R55, R12, !PT ;  /* 0x0000000c37057209 */ /* 0x000fe20007800000 */
[--C-:B------:R-:W-:Y:S01]  /*43d0*/  FFMA R12, R44, UR54, -R153.reuse ;  /* 0x000000362c0c7c23 */ /* 0x100fe20008000899 */
[--C-:B------:R-:W-:Y:S01]  /*43e0*/  FFMA R44, R65, UR54, -R153.reuse ;  /* 0x00000036412c7c23 */ /* 0x100fe20008000899 */
[----:B------:R-:W-:Y:S01]  /*43f0*/  @!P6 FMUL R15, R15, 0.5 ;  /* 0x3f0000000f0fe820 */ /* 0x000fe20000400000 */
[----:B------:R-:W2:Y:S01]  /*4400*/  MUFU.EX2 R28, R28 ;  /* 0x0000001c001c7308 */ /* 0x000ea20000000800 */
[----:B---3--:R-:W-:Y:S01]  /*4410*/  @!P4 FMUL R8, R8, R8 ;  /* 0x000000080808c220 */ /* 0x008fe20000400000 */
[----:B------:R-:W-:Y:S01]  /*4420*/  FSETP.GEU.AND P4, PT, R21, -126, PT ;  /* 0xc2fc00001500780b */ /* 0x000fe20003f8e000 */
[----:B------:R-:W-:Y:S01]  /*4430*/  FFMA R65, R72, UR54, -R153 ;  /* 0x0000003648417c23 */ /* 0x000fe20008000899 */
[----:B------:R-:W-:-:S03]  /*4440*/  FMNMX R14, R58, R5, !PT ;  /* 0x000000053a0e7209 */ /* 0x000fc60007800000 */
[----:B------:R-:W-:Y:S01]  /*4450*/  @!P3 FMUL R10, R10, 0.5 ;  /* 0x3f0000000a0ab820 */ /* 0x000fe20000400000 */
[----:B------:R-:W3:Y:S01]  /*4460*/  MUFU.EX2 R15, R15 ;  /* 0x0000000f000f7308 */ /* 0x000ee20000000800 */
[----:B-1----:R-:W-:Y:S01]  /*4470*/  @!P5 FMUL R13, R13, R13 ;  /* 0x0000000d0d0dd220 */ /* 0x002fe20000400000 */
[----:B------:R-:W-:Y:S02]  /*4480*/  FSETP.GEU.AND P5, PT, R32, -126, PT ;  /* 0xc2fc00002000780b */ /* 0x000fe40003fae000 */
[----:B------:R-:W-:-:S03]  /*4490*/  FMNMX R5, R59, R14, !PT ;  /* 0x0000000e3b057209 */ /* 0x000fc60007800000 */
[----:B------:R-:W-:Y:S01]  /*44a0*/  @!P4 FMUL R21, R21, 0.5 ;  /* 0x3f0000001515c820 */ /* 0x000fe20000400000 */
[----:B------:R-:W1:Y:S01]  /*44b0*/  MUFU.EX2 R10, R10 ;  /* 0x0000000a000a7308 */ /* 0x000e620000000800 */
[----:B--2---:R-:W-:Y:S01]  /*44c0*/  @!P2 FMUL R28, R28, R28 ;  /* 0x0000001c1c1ca220 */ /* 0x004fe20000400000 */
[----:B------:R-:W-:Y:S02]  /*44d0*/  FSETP.GEU.AND P2, PT, R23, -126, PT ;  /* 0xc2fc00001700780b */ /* 0x000fe40003f4e000 */
[----:B------:R-:W-:-:S03]  /*44e0*/  FMNMX R14, R62, R5, !PT ;  /* 0x000000053e0e7209 */ /* 0x000fc60007800000 */
[----:B------:R-:W-:Y:S01]  /*44f0*/  @!P5 FMUL R32, R32, 0.5 ;  /* 0x3f0000002020d820 */ /* 0x000fe20000400000 */
[----:B------:R-:W2:Y:S01]  /*4500*/  MUFU.EX2 R21, R21 ;  /* 0x0000001500157308 */ /* 0x000ea20000000800 */
[----:B---3--:R-:W-:Y:S01]  /*4510*/  @!P6 FMUL R15, R15, R15 ;  /* 0x0000000f0f0fe220 */ /* 0x008fe20000400000 */
[----:B------:R-:W-:Y:S02]  /*4520*/  FSETP.GEU.AND P6, PT, R12, -126, PT ;  /* 0xc2fc00000c00780b */ /* 0x000fe40003fce000 */
        /* <DEDUP_REMOVED lines=10> */
[----:B------:R-:W-:Y:S01]  /*45d0*/  FMNMX R5, R67, R14, !PT ;  /* 0x0000000e43057209 */ /* 0x000fe20007800000 */
[----:B------:R-:W-:Y:S02]  /*45e0*/  FFMA R14, R52, UR54, -R153 ;  /* 0x00000036340e7c23 */ /* 0x000fe40008000899 */
[----:B------:R-:W-:Y:S01]  /*45f0*/  @!P3 FMUL R37, R37, 0.5 ;  /* 0x3f0000002525b820 */ /* 0x000fe20000400000 */
[----:B------:R-:W2:Y:S01]  /*4600*/  MUFU.EX2 R12, R12 ;  /* 0x0000000c000c7308 */ /* 0x000ea20000000800 */
[----:B---3--:R-:W-:Y:S01]  /*4610*/  @!P5 FMUL R32, R32, R32 ;  /* 0x000000202020d220 */ /* 0x008fe20000400000 */
[----:B------:R-:W-:-:S02]  /*4620*/  FSETP.GEU.AND P5, PT, R41, -126, PT ;  /* 0xc2fc00002900780b */ /* 0x000fc40003fae000 */
[----:B------:R-:W-:-:S03]  /*4630*/  FMNMX R20, R70, R5, !PT ;  /* 0x0000000546147209 */ /* 0x000fc60007800000 */
[----:B------:R-:W-:Y:S01]  /*4640*/  @!P4 FMUL R36, R36, 0.5 ;  /* 0x3f0000002424c820 */ /* 0x000fe20000400000 */
[----:B------:R-:W3:Y:S01]  /*4650*/  MUFU.EX2 R37, R37 ;  /* 0x0000002500257308 */ /* 0x000ee20000000800 */
[----:B------:R-:W-:Y:S01]  /*4660*/  FMNMX R5, R71, R20, !PT ;  /* 0x0000001447057209 */ /* 0x000fe20007800000 */
[----:B-1----:R-:W-:Y:S01]  /*4670*/  @!P2 FMUL R23, R23, R23 ;  /* 0x000000171717a220 */ /* 0x002fe20000400000 */
[----:B------:R-:W-:Y:S02]  /*4680*/  FSETP.GEU.AND P2, PT, R14, -126, PT ;  /* 0xc2fc00000e00780b */ /* 0x000fe40003f4e000 */
[----:B------:R-:W-:Y:S02]  /*4690*/  FMNMX R20, R74, R5, !PT ;  /* 0x000000054a147209 */ /* 0x000fe40007800000 */
[----:B------:R-:W-:Y:S01]  /*46a0*/  @!P5 FMUL R41, R41, 0.5 ;  /* 0x3f0000002929d820 */ /* 0x000fe20000400000 */
[----:B------:R-:W1:Y:S01]  /*46b0*/  MUFU.EX2 R36, R36 ;  /* 0x0000002400247308 */ /* 0x000e620000000800 */
[----:B--2---:R-:W-:Y:S01]  /*46c0*/  @!P6 FMUL R12, R12, R12 ;  /* 0x0000000c0c0ce220 */ /* 0x004fe20000400000 */
[----:B------:R-:W-:-:S02]  /*46d0*/  FSETP.GEU.AND P6, PT, R45, -126, PT ;  /* 0xc2fc00002d00780b */ /* 0x000fc40003fce000 */
[----:B------:R-:W-:-:S04]  /*46e0*/  FMNMX R5, R75, R20, !PT ;  /* 0x000000144b057209 */ /* 0x000fc80007800000 */
[----:B------:R-:W2:Y:S01]  /*46f0*/  MUFU.EX2 R41, R41 ;  /* 0x0000002900297308 */ /* 0x000ea20000000800 */
[----:B---3--:R-:W-:Y:S01]  /*4700*/  @!P3 FMUL R37, R37, R37 ;  /* 0x000000252525b220 */ /* 0x008fe20000400000 */
[----:B------:R-:W-:Y:S01]  /*4710*/  FSETP.GEU.AND P3, PT, R49, -126, PT ;  /* 0xc2fc00003100780b */ /* 0x000fe20003f6e000 */
[----:B------:R-:W-:Y:S01]  /*4720*/  @!P2 FMUL R14, R14, 0.5 ;  /* 0x3f0000000e0ea820 */ /* 0x000fe20000400000 */
[----:B------:R-:W-:-:S03]  /*4730*/  FMNMX R20, R78, R5, !PT ;  /* 0x000000054e147209 */ /* 0x000fc60007800000 */
[----:B------:R-:W-:Y:S01]  /*4740*/  @!P6 FMUL R45, R45, 0.5 ;  /* 0x3f0000002d2de820 */ /* 0x000fe20000400000 */
[----:B------:R-:W-:Y:S01]  /*4750*/  FMNMX R5, R79, R20, !PT ;  /* 0x000000144f057209 */ /* 0x000fe20007800000 */
[----:B------:R-:W3:Y:S01]  /*4760*/  MUFU.EX2 R14, R14 ;  /* 0x0000000e000e7308 */ /* 0x000ee20000000800 */
[----:B-1----:R-:W-:Y:S01]  /*4770*/  @!P4 FMUL R36, R36, R36 ;  /* 0x000000242424c220 */ /* 0x002fe20000400000 */
[----:B------:R-:W-:Y:S02]  /*4780*/  FSETP.GEU.AND P4, PT, R40, -126, PT ;  /* 0xc2fc00002800780b */ /* 0x000fe40003f8e000 */
[----:B------:R-:W-:Y:S02]  /*4790*/  FMNMX R20, R82, R5, !PT ;  /* 0x0000000552147209 */ /* 0x000fe40007800000 */
[----:B------:R-:W-:Y:S02]  /*47a0*/  @!P3 FMUL R49, R49, 0.5 ;  /* 0x3f0000003131b820 */ /* 0x000fe40000400000 */
        /* <DEDUP_REMOVED lines=9> */
[----:B------:R-:W-:Y:S01]  /*4840*/  FMNMX R5, R87, R22, !PT ;  /* 0x0000001657057209 */ /* 0x000fe20007800000 */
[----:B---3--:R-:W-:Y:S01]  /*4850*/  @!P2 FMUL R14, R14, R14 ;  /* 0x0000000e0e0ea220 */ /* 0x008fe20000400000 */
[----:B------:R-:W-:Y:S01]  /*4860*/  FSETP.GEU.AND P2, PT, R20, -126, PT ;  /* 0xc2fc00001400780b */ /* 0x000fe20003f4e000 */
[--C-:B------:R-:W-:Y:S01]  /*4870*/  FFMA R22, R69, UR54, -R153.reuse ;  /* 0x0000003645167c23 */ /* 0x100fe20008000899 */
[----:B------:R-:W-:Y:S01]  /*4880*/  FFMA R69, R76, UR54, -R153 ;  /* 0x000000364c457c23 */ /* 0x000fe20008000899 */
[----:B------:R-:W3:Y:S02]  /*4890*/  SHFL.BFLY PT, R52, R5, 0x1, 0x1f ;  /* 0x0c201f0005347f89 */ /* 0x000ee400000e0000 */
[----:B------:R-:W4:Y:S01]  /*48a0*/  MUFU.EX2 R40, R40 ;  /* 0x0000002800287308 */ /* 0x000f220000000800 */
[----:B-1----:R-:W-:Y:S01]  /*48b0*/  @!P6 FMUL R45, R45, R45 ;  /* 0x0000002d2d2de220 */ /* 0x002fe20000400000 */
[----:B------:R-:W-:Y:S01]  /*48c0*/  FSETP.GEU.AND P6, PT, R57, -126, PT ;  /* 0xc2fc00003900780b */ /* 0x000fe20003fce000 */
[----:B------:R-:W-:-:S05]  /*48d0*/  @!P5 FMUL R53, R53, 0.5 ;  /* 0x3f0000003535d820 */ /* 0x000fca0000400000 */
[----:B------:R-:W-:Y:S01]  /*48e0*/  @!P2 FMUL R20, R20, 0.5 ;  /* 0x3f0000001414a820 */ /* 0x000fe20000400000 */
[----:B--2---:R-:W-:Y:S01]  /*48f0*/  @!P3 FMUL R49, R49, R49 ;  /* 0x000000313131b220 */ /* 0x004fe20000400000 */
[----:B------:R-:W-:Y:S01]  /*4900*/  FSETP.GEU.AND P3, PT, R44, -126, PT ;  /* 0xc2fc00002c00780b */ /* 0x000fe20003f6e000 */
[----:B------:R-:W1:Y:S02]  /*4910*/  MUFU.EX2 R53, R53 ;  /* 0x0000003500357308 */ /* 0x000e640000000800 */
[----:B------:R-:W-:Y:S01]  /*4920*/  FADD R7, R24, R49 ;  /* 0x0000003118077221 */ /* 0x000fe20000000000 */
[----:B------:R-:W-:Y:S01]  /*4930*/  F2FP.BF16.F32.PACK_AB R24, R11, R24 ;  /* 0x000000180b18723e */ /* 0x000fe200000010ff */
[----:B------:R-:W-:Y:S01]  /*4940*/  @!P6 FMUL R57, R57, 0.5 ;  /* 0x3f0000003939e820 */ /* 0x000fe20000400000 */
[----:B----4-:R-:W-:Y:S01]  /*4950*/  @!P4 FMUL R40, R40, R40 ;  /* 0x000000282828c220 */ /* 0x010fe20000400000 */
[----:B------:R-:W-:Y:S02]  /*4960*/  FSETP.GEU.AND P4, PT, R61, -126, PT ;  /* 0xc2fc00003d00780b */ /* 0x000fe40003f8e000 */
[----:B------:R-:W2:Y:S01]  /*4970*/  MUFU.EX2 R20, R20 ;  /* 0x0000001400147308 */ /* 0x000ea20000000800 */
[----:B---3--:R-:W-:-:S03]  /*4980*/  FMNMX R5, R5, R52, !PT ;  /* 0x0000003405057209 */ /* 0x008fc60007800000 */
[----:B------:R-:W-:Y:S01]  /*4990*/  @!P3 FMUL R44, R44, 0.5 ;  /* 0x3f0000002c2cb820 */ /* 0x000fe20000400000 */
[--C-:B------:R-:W-:Y:S01]  /*49a0*/  FFMA R52, R77, UR54, -R153.reuse ;  /* 0x000000364d347c23 */ /* 0x100fe20008000899 */
[----:B------:R-:W-:Y:S02]  /*49b0*/  FFMA R77, R84, UR54, -R153 ;  /* 0x00000036544d7c23 */ /* 0x000fe40008000899 */
[----:B------:R-:W3:Y:S01]  /*49c0*/  MUFU.EX2 R57, R57 ;  /* 0x0000003900397308 */ /* 0x000ee20000000800 */
[----:B-1----:R-:W-:Y:S01]  /*49d0*/  @!P5 FMUL R53, R53, R53 ;  /* 0x000000353535d220 */ /* 0x002fe20000400000 */
[----:B------:R-:W1:Y:S01]  /*49e0*/  SHFL.BFLY PT, R56, R5, 0x2, 0x1f ;  /* 0x0c401f0005387f89 */ /* 0x000e6200000e0000 */
[----:B------:R-:W-:Y:S01]  /*49f0*/  FSETP.GEU.AND P5, PT, R22, -126, PT ;  /* 0xc2fc00001600780b */ /* 0x000fe20003fae000 */
[----:B------:R-:W-:-:S04]  /*4a00*/  @!P4 FMUL R61, R61, 0.5 ;  /* 0x3f0000003d3dc820 */ /* 0x000fc80000400000 */
[----:B------:R-:W4:Y:S01]  /*4a10*/  MUFU.EX2 R44, R44 ;  /* 0x0000002c002c7308 */ /* 0x000f220000000800 */
[----:B--2---:R-:W-:Y:S01]  /*4a20*/  @!P2 FMUL R20, R20, R20 ;  /* 0x000000141414a220 */ /* 0x004fe20000400000 */
[----:B------:R-:W-:-:S06]  /*4a30*/  FSETP.GEU.AND P2, PT, R65, -126, PT ;  /* 0xc2fc00004100780b */ /* 0x000fcc0003f4e000 */
[----:B------:R-:W2:Y:S01]  /*4a40*/  MUFU.EX2 R61, R61 ;  /* 0x0000003d003d7308 */ /* 0x000ea20000000800 */
[----:B---3--:R-:W-:Y:S01]  /*4a50*/  @!P6 FMUL R57, R57, R57 ;  /* 0x000000393939e220 */ /* 0x008fe20000400000 */
[----:B------:R-:W-:Y:S01]  /*4a60*/  FSETP.GEU.AND P6, PT, R48, -126, PT ;  /* 0xc2fc00003000780b */ /* 0x000fe20003fce000 */
[----:B------:R-:W-:-:S04]  /*4a70*/  @!P5 FMUL R22, R22, 0.5 ;  /* 0x3f0000001616d820 */ /* 0x000fc80000400000 */
[----:B------:R-:W-:Y:S01]  /*4a80*/  @!P2 FMUL R65, R65, 0.5 ;  /* 0x3f0000004141a820 */ /* 0x000fe20000400000 */
[----:B----4-:R-:W-:Y:S01]  /*4a90*/  @!P3 FMUL R44, R44, R44 ;  /* 0x0000002c2c2cb220 */ /* 0x010fe20000400000 */
[----:B------:R-:W-:Y:S01]  /*4aa0*/  FSETP.GEU.AND P3, PT, R69, -126, PT ;  /* 0xc2fc00004500780b */ /* 0x000fe20003f6e000 */
[----:B------:R-:W3:Y:S01]  /*4ab0*/  MUFU.EX2 R22, R22 ;  /* 0x0000001600167308 */ /* 0x000ee20000000800 */
[----:B-1----:R-:W-:Y:S01]  /*4ac0*/  FMNMX R5, R5, R56, !PT ;  /* 0x0000003805057209 */ /* 0x002fe20007800000 */
[----:B------:R-:W-:-:S03]  /*4ad0*/  FFMA R56, R81, UR54, -R153 ;  /* 0x0000003651387c23 */ /* 0x000fc60008000899 */
[----:B------:R-:W-:Y:S01]  /*4ae0*/  @!P6 FMUL R48, R48, 0.5 ;  /* 0x3f0000003030e820 */ /* 0x000fe20000400000 */
[----:B--2---:R-:W-:Y:S01]  /*4af0*/  @!P4 FMUL R61, R61, R61 ;  /* 0x0000003d3d3dc220 */ /* 0x004fe20000400000 */
[----:B------:R-:W-:Y:S01]  /*4b00*/  FSETP.GEU.AND P4, PT, R52, -126, PT ;  /* 0xc2fc00003400780b */ /* 0x000fe20003f8e000 */
[----:B------:R-:W1:Y:S04]  /*4b10*/  MUFU.EX2 R65, R65 ;  /* 0x0000004100417308 */ /* 0x000e680000000800 */
[----:B------:R-:W-:-:S04]  /*4b20*/  @!P3 FMUL R69, R69, 0.5 ;  /* 0x3f0000004545b820 */ /* 0x000fc80000400000 */
[----:B------:R-:W2:Y:S01]  /*4b30*/  MUFU.EX2 R48, R48 ;  /* 0x0000003000307308 */ /* 0x000ea20000000800 */
[----:B---3--:R-:W-:Y:S01]  /*4b40*/  @!P5 FMUL R22, R22, R22 ;  /* 0x000000161616d220 */ /* 0x008fe20000400000 */
[----:B------:R-:W-:Y:S02]  /*4b50*/  FSETP.GEU.AND P5, PT, R73, -126, PT ;  /* 0xc2fc00004900780b */ /* 0x000fe40003fae000 */
[----:B------:R-:W-:-:S04]  /*4b60*/  @!P4 FMUL R52, R52, 0.5 ;  /* 0x3f0000003434c820 */ /* 0x000fc80000400000 */
[----:B------:R-:W3:Y:S01]  /*4b70*/  MUFU.EX2 R69, R69 ;  /* 0x0000004500457308 */ /* 0x000ee20000000800 */
[----:B-1----:R-:W-:Y:S01]  /*4b80*/  @!P2 FMUL R65, R65, R65 ;  /* 0x000000414141a220 */ /* 0x002fe20000400000 */
[----:B------:R-:W-:-:S04]  /*4b90*/  FSETP.NEU.AND P2, PT, R5, -INF , PT ;  /* 0xff8000000500780b */ /* 0x000fc80003f4d000 */
[----:B------:R-:W-:Y:S01]  /*4ba0*/  FSEL R72, R5, RZ, P2 ;  /* 0x000000ff05487208 */ /* 0x000fe20001000000 */
[----:B------:R-:W-:Y:S01]  /*4bb0*/  @!P5 FMUL R73, R73, 0.5 ;  /* 0x3f0000004949d820 */ /* 0x000fe20000400000 */
[----:B------:R-:W1:Y:S01]  /*4bc0*/  MUFU.EX2 R52, R52 ;  /* 0x0000003400347308 */ /* 0x000e620000000800 */
[----:B--2---:R-:W-:Y:S01]  /*4bd0*/  @!P6 FMUL R48, R48, R48 ;  /* 0x000000303030e220 */ /* 0x004fe20000400000 */
[----:B------:R-:W-:Y:S01]  /*4be0*/  FSETP.GEU.AND P6, PT, R56, -126, PT ;  /* 0xc2fc00003800780b */ /* 0x000fe20003fce000 */
[C---:B------:R-:W-:Y:S01]  /*4bf0*/  FMUL R76, R72.reuse, UR54 ;  /* 0x00000036484c7c20 */ /* 0x040fe20008400000 */
[----:B------:R-:W-:Y:S01]  /*4c00*/  FSETP.GEU.AND P2, PT, R77, -126, PT ;  /* 0xc2fc00004d00780b */ /* 0x000fe20003f4e000 */
[----:B------:R-:W-:Y:S01]  /*4c10*/  FADD R81, -R72, R9 ;  /* 0x0000000948517221 */ /* 0x000fe20000000100 */
[----:B------:R-:W-:Y:S01]  /*4c20*/  FADD R9, R28, R57 ;  /* 0x000000391c097221 */ /* 0x000fe20000000000 */
[--C-:B------:R-:W-:Y:S01]  /*4c30*/  FFMA R25, R26, UR54, -R76.reuse ;  /* 0x000000361a197c23 */ /* 0x100fe2000800084c */
[----:B------:R-:W2:Y:S01]  /*4c40*/  MUFU.EX2 R73, R73 ;  /* 0x0000004900497308 */ /* 0x000ea20000000800 */
[----:B---3--:R-:W-:Y:S01]  /*4c50*/  @!P3 FMUL R69, R69, R69 ;  /* 0x000000454545b220 */ /* 0x008fe20000400000 */
[----:B------:R-:W-:Y:S01]  /*4c60*/  FSETP.GEU.AND P3, PT, R60, -126, PT ;  /* 0xc2fc00003c00780b */ /* 0x000fe20003f6e000 */
[--C-:B------:R-:W-:Y:S01]  /*4c70*/  FFMA R26, R27, UR54, -R76.reuse ;  /* 0x000000361b1a7c23 */ /* 0x100fe2000800084c */
[--C-:B------:R-:W-:Y:S01]  /*4c80*/  FFMA R27, R30, UR54, -R76.reuse ;  /* 0x000000361e1b7c23 */ /* 0x100fe2000800084c */
[--C-:B------:R-:W-:Y:S01]  /*4c90*/  FFMA R29, R34, UR54, -R76.reuse ;  /* 0x00000036221d7c23 */ /* 0x100fe2000800084c */
[--C-:B------:R-:W-:Y:S01]  /*4ca0*/  FFMA R31, R31, UR54, -R76.reuse ;  /* 0x000000361f1f7c23 */ /* 0x100fe2000800084c */
[----:B------:R-:W-:Y:S01]  /*4cb0*/  @!P6 FMUL R56, R56, 0.5 ;  /* 0x3f0000003838e820 */ /* 0x000fe20000400000 */
[--C-:B------:R-:W-:Y:S01]  /*4cc0*/  FFMA R39, R39, UR54, -R76.reuse ;  /* 0x0000003627277c23 */ /* 0x100fe2000800084c */
[----:B-1----:R-:W-:Y:S01]  /*4cd0*/  @!P4 FMUL R52, R52, R52 ;  /* 0x000000343434c220 */ /* 0x002fe20000400000 */
[----:B------:R-:W-:Y:S01]  /*4ce0*/  FSETP.GEU.AND P4, PT, R25, -126, PT ;  /* 0xc2fc00001900780b */ /* 0x000fe20003f8e000 */
[----:B------:R-:W-:Y:S01]  /*4cf0*/  @!P2 FMUL R77, R77, 0.5 ;  /* 0x3f0000004d4da820 */ /* 0x000fe20000400000 */
[--C-:B------:R-:W-:Y:S01]  /*4d00*/  FFMA R35, R35, UR54, -R76.reuse ;  /* 0x0000003623237c23 */ /* 0x100fe2000800084c */
[----:B------:R-:W1:Y:S01]  /*4d10*/  MUFU.EX2 R56, R56 ;  /* 0x0000003800387308 */ /* 0x000e620000000800 */
[--C-:B------:R-:W-:Y:S01]  /*4d20*/  FFMA R33, R42, UR54, -R76.reuse ;  /* 0x000000362a217c23 */ /* 0x100fe2000800084c */
[----:B------:R-:W-:Y:S01]  /*4d30*/  @!P3 FMUL R60, R60, 0.5 ;  /* 0x3f0000003c3cb820 */ /* 0x000fe20000400000 */
[--C-:B------:R-:W-:Y:S01]  /*4d40*/  FFMA R43, R43, UR54, -R76.reuse ;  /* 0x000000362b2b7c23 */ /* 0x100fe2000800084c */
[----:B--2---:R-:W-:Y:S01]  /*4d50*/  @!P5 FMUL R73, R73, R73 ;  /* 0x000000494949d220 */ /* 0x004fe20000400000 */
[----:B------:R-:W-:Y:S01]  /*4d60*/  FSETP.GEU.AND P5, PT, R26, -126, PT ;  /* 0xc2fc00001a00780b */ /* 0x000fe20003fae000 */
[--C-:B------:R-:W-:Y:S01]  /*4d70*/  FFMA R47, R47, UR54, -R76.reuse ;  /* 0x000000362f2f7c23 */ /* 0x100fe2000800084c */
[--C-:B------:R-:W-:Y:S01]  /*4d80*/  FFMA R51, R51, UR54, -R76.reuse ;  /* 0x0000003633337c23 */ /* 0x100fe2000800084c */
[----:B------:R-:W2:Y:S01]  /*4d90*/  MUFU.EX2 R60, R60 ;  /* 0x0000003c003c7308 */ /* 0x000ea20000000800 */
[--C-:B------:R-:W-:Y:S01]  /*4da0*/  FFMA R55, R55, UR54, -R76.reuse ;  /* 0x0000003637377c23 */ /* 0x100fe2000800084c */
[----:B------:R-:W-:Y:S01]  /*4db0*/  @!P4 FMUL R25, R25, 0.5 ;  /* 0x3f0000001919c820 */ /* 0x000fe20000400000 */
[--C-:B------:R-:W-:Y:S01]  /*4dc0*/  FFMA R64, R62, UR54, -R76.reuse ;  /* 0x000000363e407c23 */ /* 0x100fe2000800084c */
        /* <DEDUP_REMOVED lines=11> */
[--C-:B------:R-:W-:Y:S01]  /*4e80*/  FFMA R86, R86, UR54, -R76.reuse ;  /* 0x0000003656567c23 */ /* 0x100fe2000800084c */
[----:B------:R-:W1:Y:S01]  /*4e90*/  MUFU.EX2 R25, R25 ;  /* 0x0000001900197308 */ /* 0x000e620000000800 */
[----:B--2---:R-:W-:Y:S01]  /*4ea0*/  @!P3 FMUL R60, R60, R60 ;  /* 0x0000003c3c3cb220 */ /* 0x004fe20000400000 */
[----:B------:R-:W-:Y:S01]  /*4eb0*/  FSETP.GEU.AND P3, PT, R29, -126, PT ;  /* 0xc2fc00001d00780b */ /* 0x000fe20003f6e000 */
[----:B------:R-:W-:Y:S01]  /*4ec0*/  FFMA R87, R87, UR54, -R76 ;  /* 0x0000003657577c23 */ /* 0x000fe2000800084c */
[----:B------:R-:W-:Y:S01]  /*4ed0*/  FMUL R81, R81, UR54 ;  /* 0x0000003651517c20 */ /* 0x000fe20008400000 */
[----:B------:R-:W-:-:S02]  /*4ee0*/  F2FP.BF16.F32.PACK_AB R28, R15, R28 ;  /* 0x0000001c0f1c723e */ /* 0x000fc400000010ff */
[----:B------:R-:W-:Y:S01]  /*4ef0*/  @!P6 FMUL R27, R27, 0.5 ;  /* 0x3f0000001b1be820 */ /* 0x000fe20000400000 */
[----:B------:R2:W4:Y:S01]  /*4f00*/  MUFU.EX2 R30, R26 ;  /* 0x0000001a001e7308 */ /* 0x0005220000000800 */
[----:B---3--:R-:W-:Y:S01]  /*4f10*/  @!P2 FMUL R77, R77, R77 ;  /* 0x0000004d4d4da220 */ /* 0x008fe20000400000 */
[----:B------:R-:W-:-:S05]  /*4f20*/  FSETP.GEU.AND P2, PT, R31, -126, PT ;  /* 0xc2fc00001f00780b */ /* 0x000fca0003f4e000 */
[----:B------:R-:W-:Y:S01]  /*4f30*/  @!P3 FMUL R29, R29, 0.5 ;  /* 0x3f0000001d1db820 */ /* 0x000fe20000400000 */
[----:B------:R-:W3:Y:S01]  /*4f40*/  MUFU.EX2 R27, R27 ;  /* 0x0000001b001b7308 */ /* 0x000ee20000000800 */
[----:B-1----:R-:W-:Y:S01]  /*4f50*/  @!P4 FMUL R25, R25, R25 ;  /* 0x000000191919c220 */ /* 0x002fe20000400000 */
[----:B--2---:R-:W-:Y:S01]  /*4f60*/  FFMA R26, R38, UR54, -R76 ;  /* 0x00000036261a7c23 */ /* 0x004fe2000800084c */
[----:B------:R-:W-:-:S04]  /*4f70*/  FSETP.GEU.AND P4, PT, R35, -126, PT ;  /* 0xc2fc00002300780b */ /* 0x000fc80003f8e000 */
[----:B------:R-:W-:Y:S01]  /*4f80*/  @!P2 FMUL R31, R31, 0.5 ;  /* 0x3f0000001f1fa820 */ /* 0x000fe20000400000 */
[----:B------:R-:W1:Y:S01]  /*4f90*/  MUFU.EX2 R29, R29 ;  /* 0x0000001d001d7308 */ /* 0x000e620000000800 */
[----:B----4-:R-:W-:Y:S01]  /*4fa0*/  @!P5 FMUL R30, R30, R30 ;  /* 0x0000001e1e1ed220 */ /* 0x010fe20000400000 */
[----:B------:R-:W-:-:S06]  /*4fb0*/  FSETP.GEU.AND P5, PT, R26, -126, PT ;  /* 0xc2fc00001a00780b */ /* 0x000fcc0003fae000 */
[----:B------:R-:W2:Y:S01]  /*4fc0*/  MUFU.EX2 R34, R31 ;  /* 0x0000001f00227308 */ /* 0x000ea20000000800 */
[----:B---3--:R-:W-:Y:S01]  /*4fd0*/  @!P6 FMUL R27, R27, R27 ;  /* 0x0000001b1b1be220 */ /* 0x008fe20000400000 */
[----:B------:R-:W-:Y:S01]  /*4fe0*/  FSETP.GEU.AND P6, PT, R39, -126, PT ;  /* 0xc2fc00002700780b */ /* 0x000fe20003fce000 */
[----:B------:R-:W-:-:S04]  /*4ff0*/  @!P4 FMUL R35, R35, 0.5 ;  /* 0x3f0000002323c820 */ /* 0x000fc80000400000 */
[----:B------:R-:W-:Y:S01]  /*5000*/  @!P5 FMUL R26, R26, 0.5 ;  /* 0x3f0000001a1ad820 */ /* 0x000fe20000400000 */
[----:B------:R3:W4:Y:S01]  /*5010*/  MUFU.EX2 R38, R35 ;  /* 0x0000002300267308 */ /* 0x0007220000000800 */
[----:B-1----:R-:W-:Y:S01]  /*5020*/  @!P3 FMUL R29, R29, R29 ;  /* 0x0000001d1d1db220 */ /* 0x002fe20000400000 */
[----:B------:R-:W-:-:S05]  /*5030*/  FSETP.GEU.AND P3, PT, R43, -126, PT ;  /* 0xc2fc00002b00780b */ /* 0x000fca0003f6e000 */
[----:B------:R-:W-:Y:S01]  /*5040*/  @!P6 FMUL R39, R39, 0.5 ;  /* 0x3f0000002727e820 */ /* 0x000fe20000400000 */
[----:B------:R1:W5:Y:S01]  /*5050*/  MUFU.EX2 R31, R26 ;  /* 0x0000001a001f7308 */ /* 0x0003620000000800 */
[----:B--2---:R-:W-:Y:S01]  /*5060*/  @!P2 FMUL R34, R34, R34 ;  /* 0x000000222222a220 */ /* 0x004fe20000400000 */
[----:B---3--:R-:W-:Y:S01]  /*5070*/  FFMA R35, R46, UR54, -R76 ;  /* 0x000000362e237c23 */ /* 0x008fe2000800084c */
[----:B------:R-:W-:-:S04]  /*5080*/  FSETP.GEU.AND P2, PT, R33, -126, PT ;  /* 0xc2fc00002100780b */ /* 0x000fc80003f4e000 */
[----:B------:R-:W-:Y:S01]  /*5090*/  @!P3 FMUL R43, R43, 0.5 ;  /* 0x3f0000002b2bb820 */ /* 0x000fe20000400000 */
[----:B------:R2:W3:Y:S01]  /*50a0*/  MUFU.EX2 R42, R39 ;  /* 0x00000027002a7308 */ /* 0x0004e20000000800 */
[----:B----4-:R-:W-:Y:S01]  /*50b0*/  @!P4 FMUL R38, R38, R38 ;  /* 0x000000262626c220 */ /* 0x010fe20000400000 */
[----:B------:R-:W-:Y:S01]  /*50c0*/  FSETP.GEU.AND P4, PT, R35, -126, PT ;  /* 0xc2fc00002300780b */ /* 0x000fe20003f8e000 */
[----:B-1----:R-:W-:-:S05]  /*50d0*/  FFMA R26, R58, UR54, -R76 ;  /* 0x000000363a1a7c23 */ /* 0x002fca000800084c */
[----:B------:R1:W4:Y:S01]  /*50e0*/  MUFU.EX2 R46, R43 ;  /* 0x0000002b002e7308 */ /* 0x0003220000000800 */
[----:B--2---:R-:W-:Y:S01]  /*50f0*/  FFMA R39, R50, UR54, -R76 ;  /* 0x0000003632277c23 */ /* 0x004fe2000800084c */
[----:B-----5:R-:W-:Y:S01]  /*5100*/  @!P5 FMUL R31, R31, R31 ;  /* 0x0000001f1f1fd220 */ /* 0x020fe20000400000 */
[----:B------:R-:W-:Y:S01]  /*5110*/  FSETP.GEU.AND P5, PT, R47, -126, PT ;  /* 0xc2fc00002f00780b */ /* 0x000fe20003fae000 */
[----:B------:R-:W-:-:S03]  /*5120*/  @!P2 FMUL R33, R33, 0.5 ;  /* 0x3f0000002121a820 */ /* 0x000fc60000400000 */
[----:B------:R-:W-:Y:S01]  /*5130*/  @!P4 FMUL R35, R35, 0.5 ;  /* 0x3f0000002323c820 */ /* 0x000fe20000400000 */
[----:B---3--:R-:W-:Y:S01]  /*5140*/  @!P6 FMUL R42, R42, R42 ;  /* 0x0000002a2a2ae220 */ /* 0x008fe20000400000 */
[----:B------:R-:W-:Y:S01]  /*5150*/  FSETP.GEU.AND P6, PT, R39, -126, PT ;  /* 0xc2fc00002700780b */ /* 0x000fe20003fce000 */
[----:B-1----:R-:W-:Y:S01]  /*5160*/  FFMA R43, R54, UR54, -R76 ;  /* 0x00000036362b7c23 */ /* 0x002fe2000800084c */
[----:B------:R-:W1:Y:S05]  /*5170*/  MUFU.EX2 R33, R33 ;  /* 0x0000002100217308 */ /* 0x000e6a0000000800 */
[----:B------:R-:W-:Y:S01]  /*5180*/  @!P5 FMUL R47, R47, 0.5 ;  /* 0x3f0000002f2fd820 */ /* 0x000fe20000400000 */
[----:B----4-:R-:W-:Y:S01]  /*5190*/  @!P3 FMUL R46, R46, R46 ;  /* 0x0000002e2e2eb220 */ /* 0x010fe20000400000 */
[----:B------:R-:W-:Y:S01]  /*51a0*/  FSETP.GEU.AND P3, PT, R43, -126, PT ;  /* 0xc2fc00002b00780b */ /* 0x000fe20003f6e000 */
[----:B------:R-:W2:Y:S03]  /*51b0*/  MUFU.EX2 R35, R35 ;  /* 0x0000002300237308 */ /* 0x000ea60000000800 */
[----:B------:R-:W-:-:S05]  /*51c0*/  @!P6 FMUL R39, R39, 0.5 ;  /* 0x3f0000002727e820 */ /* 0x000fca0000400000 */
[----:B------:R3:W4:Y:S01]  /*51d0*/  MUFU.EX2 R50, R47 ;  /* 0x0000002f00327308 */ /* 0x0007220000000800 */
[----:B-1----:R-:W-:Y:S01]  /*51e0*/  @!P2 FMUL R33, R33, R33 ;  /* 0x000000212121a220 */ /* 0x002fe20000400000 */
[----:B------:R-:W-:Y:S02]  /*51f0*/  FSETP.GEU.AND P2, PT, R51, -126, PT ;  /* 0xc2fc00003300780b */ /* 0x000fe40003f4e000 */
[----:B------:R-:W-:-:S04]  /*5200*/  @!P3 FMUL R43, R43, 0.5 ;  /* 0x3f0000002b2bb820 */ /* 0x000fc80000400000 */
[----:B------:R-:W1:Y:S01]  /*5210*/  MUFU.EX2 R39, R39 ;  /* 0x0000002700277308 */ /* 0x000e620000000800 */
[--C-:B---3--:R-:W-:Y:S01]  /*5220*/  FFMA R47, R59, UR54, -R76.reuse ;  /* 0x000000363b2f7c23 */ /* 0x108fe2000800084c */
[----:B--2---:R-:W-:Y:S01]  /*5230*/  @!P4 FMUL R35, R35, R35 ;  /* 0x000000232323c220 */ /* 0x004fe20000400000 */
[----:B------:R-:W-:Y:S01]  /*5240*/  FSETP.GEU.AND P4, PT, R55, -126, PT ;  /* 0xc2fc00003700780b */ /* 0x000fe20003f8e000 */
[----:B------:R-:W-:-:S03]  /*5250*/  FFMA R59, R71, UR54, -R76 ;  /* 0x00000036473b7c23 */ /* 0x000fc6000800084c */
[----:B------:R-:W-:Y:S01]  /*5260*/  @!P2 FMUL R51, R51, 0.5 ;  /* 0x3f0000003333a820 */ /* 0x000fe20000400000 */
[----:B------:R-:W2:Y:S01]  /*5270*/  MUFU.EX2 R43, R43 ;  /* 0x0000002b002b7308 */ /* 0x000ea20000000800 */
[----:B----4-:R-:W-:Y:S01]  /*5280*/  @!P5 FMUL R50, R50, R50 ;  /* 0x000000323232d220 */ /* 0x010fe20000400000 */
[----:B------:R-:W-:-:S06]  /*5290*/  FSETP.GEU.AND P5, PT, R26, -126, PT ;  /* 0xc2fc00001a00780b */ /* 0x000fcc0003fae000 */
[----:B------:R3:W4:Y:S01]  /*52a0*/  MUFU.EX2 R54, R51 ;  /* 0x0000003300367308 */ /* 0x0007220000000800 */
[----:B-1----:R-:W-:Y:S01]  /*52b0*/  @!P6 FMUL R39, R39, R39 ;  /* 0x000000272727e220 */ /* 0x002fe20000400000 */
[----:B------:R-:W-:Y:S01]  /*52c0*/  FSETP.GEU.AND P6, PT, R47, -126, PT ;  /* 0xc2fc00002f00780b */ /* 0x000fe20003fce000 */
[----:B------:R-:W-:-:S04]  /*52d0*/  @!P4 FMUL R55, R55, 0.5 ;  /* 0x3f0000003737c820 */ /* 0x000fc80000400000 */
[----:B------:R-:W-:Y:S01]  /*52e0*/  @!P5 FMUL R26, R26, 0.5 ;  /* 0x3f0000001a1ad820 */ /* 0x000fe20000400000 */
[----:B------:R1:W5:Y:S01]  /*52f0*/  MUFU.EX2 R58, R55 ;  /* 0x00000037003a7308 */ /* 0x0003620000000800 */
[--C-:B---3--:R-:W-:Y:S01]  /*5300*/  FFMA R51, R63, UR54, -R76.reuse ;  /* 0x000000363f337c23 */ /* 0x108fe2000800084c */
[----:B--2---:R-:W-:Y:S01]  /*5310*/  @!P3 FMUL R43, R43, R43 ;  /* 0x0000002b2b2bb220 */ /* 0x004fe20000400000 */
[----:B------:R-:W-:-:S03]  /*5320*/  FFMA R63, R75, UR54, -R76 ;  /* 0x000000364b3f7c23 */ /* 0x000fc6000800084c */
[----:B------:R-:W-:Y:S01]  /*5330*/  FSETP.GEU.AND P3, PT, R51, -126, PT ;  /* 0xc2fc00003300780b */ /* 0x000fe20003f6e000 */
[----:B------:R-:W-:Y:S01]  /*5340*/  @!P6 FMUL R47, R47, 0.5 ;  /* 0x3f0000002f2fe820 */ /* 0x000fe20000400000 */
[----:B------:R2:W3:Y:S01]  /*5350*/  MUFU.EX2 R62, R26 ;  /* 0x0000001a003e7308 */ /* 0x0004e20000000800 */
[----:B-1----:R-:W-:Y:S01]  /*5360*/  FFMA R55, R67, UR54, -R76 ;  /* 0x0000003643377c23 */ /* 0x002fe2000800084c */
[----:B----4-:R-:W-:Y:S01]  /*5370*/  @!P2 FMUL R54, R54, R54 ;  /* 0x000000363636a220 */ /* 0x010fe20000400000 */
[----:B------:R-:W-:Y:S01]  /*5380*/  FSETP.GEU.AND P2, PT, R64, -126, PT ;  /* 0xc2fc00004000780b */ /* 0x000fe20003f4e000 */
[----:B------:R-:W-:Y:S01]  /*5390*/  FADD R76, R23, R48 ;  /* 0x00000030174c7221 */ /* 0x000fe20000000000 */
[----:B------:R-:W-:Y:S01]  /*53a0*/  FADD R67, R41, R56 ;  /* 0x0000003829437221 */ /* 0x000fe20000000000 */
[----:B------:R-:W-:Y:S02]  /*53b0*/  F2FP.BF16.F32.PACK_AB R48, R48, R65 ;  /* 0x000000413030723e */ /* 0x000fe400000010ff */
[----:B------:R-:W1:Y:S01]  /*53c0*/  MUFU.EX2 R47, R47 ;  /* 0x0000002f002f7308 */ /* 0x000e620000000800 */
[----:B-----5:R-:W-:Y:S01]  /*53d0*/  @!P4 FMUL R58, R58, R58 ;  /* 0x0000003a3a3ac220 */ /* 0x020fe20000400000 */
[----:B------:R-:W-:Y:S01]  /*53e0*/  FSETP.GEU.AND P4, PT, R66, -126, PT ;  /* 0xc2fc00004200780b */ /* 0x000fe20003f8e000 */
[----:B------:R-:W-:Y:S01]  /*53f0*/  @!P3 FMUL R51, R51, 0.5 ;  /* 0x3f0000003333b820 */ /* 0x000fe20000400000 */
[----:B--2---:R-:W-:Y:S01]  /*5400*/  FADD R26, R32, R65 ;  /* 0x00000041201a7221 */ /* 0x004fe20000000000 */
[----:B------:R-:W-:-:S03]  /*5410*/  F2FP.BF16.F32.PACK_AB R32, R23, R32 ;  /* 0x000000201720723e */ /* 0x000fc600000010ff */
[----:B------:R-:W-:Y:S01]  /*5420*/  @!P2 FMUL R64, R64, 0.5 ;  /* 0x3f0000004040a820 */ /* 0x000fe20000400000 */
[----:B---3--:R-:W-:Y:S01]  /*5430*/  @!P5 FMUL R62, R62, R62 ;  /* 0x0000003e3e3ed220 */ /* 0x008fe20000400000 */
[----:B------:R-:W-:Y:S01]  /*5440*/  FSETP.GEU.AND P5, PT, R55, -126, PT ;  /* 0xc2fc00003700780b */ /* 0x000fe20003fae000 */
[----:B------:R-:W2:Y:S01]  /*5450*/  MUFU.EX2 R51, R51 ;  /* 0x0000003300337308 */ /* 0x000ea20000000800 */
[----:B------:R-:W-:Y:S01]  /*5460*/  FADD R71, R7, R26 ;  /* 0x0000001a07477221 */ /* 0x000fe20000000000 */
[----:B------:R-:W-:Y:S01]  /*5470*/  FADD R7, R11, R40 ;  /* 0x000000280b077221 */ /* 0x000fe20000000000 */
[----:B------:R-:W-:Y:S01]  /*5480*/  FADD R26, R15, R44 ;  /* 0x0000002c0f1a7221 */ /* 0x000fe20000000000 */
[----:B------:R-:W-:Y:S01]  /*5490*/  @!P4 FMUL R66, R66, 0.5 ;  /* 0x3f0000004242c820 */ /* 0x000fe20000400000 */
[----:B------:R-:W-:Y:S01]  /*54a0*/  F2FP.BF16.F32.PACK_AB R40, R40, R49 ;  /* 0x000000312828723e */ /* 0x000fe200000010ff */
[----:B-1----:R-:W-:Y:S01]  /*54b0*/  @!P6 FMUL R47, R47, R47 ;  /* 0x0000002f2f2fe220 */ /* 0x002fe20000400000 */
[----:B------:R-:W-:Y:S01]  /*54c0*/  FSETP.GEU.AND P6, PT, R68, -126, PT ;  /* 0xc2fc00004400780b */ /* 0x000fe20003fce000 */
[----:B------:R-:W1:Y:S01]  /*54d0*/  MUFU.EX2 R64, R64 ;  /* 0x0000004000407308 */ /* 0x000e620000000800 */
[----:B------:R-:W-:Y:S01]  /*54e0*/  FADD R75, R7, R76 ;  /* 0x0000004c074b7221 */ /* 0x000fe20000000000 */
[----:B------:R-:W-:Y:S01]  /*54f0*/  FADD R80, R26, R67 ;  /* 0x000000431a507221 */ /* 0x000fe20000000000 */
[----:B------:R-:W-:Y:S01]  /*5500*/  FADD R7, R8, R53 ;  /* 0x0000003508077221 */ /* 0x000fe20000000000 */
[----:B------:R-:W-:Y:S01]  /*5510*/  @!P5 FMUL R55, R55, 0.5 ;  /* 0x3f0000003737d820 */ /* 0x000fe20000400000 */
[----:B------:R-:W-:Y:S01]  /*5520*/  FADD R26, R12, R69 ;  /* 0x000000450c1a7221 */ /* 0x000fe20000000000 */
[----:B------:R-:W-:Y:S01]  /*5530*/  FADD R76, R14, R77 ;  /* 0x0000004d0e4c7221 */ /* 0x000fe20000000000 */
[----:B------:R-:W-:Y:S01]  /*5540*/  FADD R75, R75, R80 ;  /* 0x000000504b4b7221 */ /* 0x000fe20000000000 */
[----:B------:R-:W3:Y:S01]  /*5550*/  MUFU.EX2 R66, R66 ;  /* 0x0000004200427308 */ /* 0x000ee20000000800 */
[----:B--2---:R-:W-:Y:S01]  /*5560*/  @!P3 FMUL R51, R51, R51 ;  /* 0x000000333333b220 */ /* 0x004fe20000400000 */
[----:B------:R-:W-:Y:S01]  /*5570*/  FSETP.GEU.AND P3, PT, R70, -126, PT ;  /* 0xc2fc00004600780b */ /* 0x000fe20003f6e000 */
[----:B------:R-:W-:Y:S01]  /*5580*/  FADD R67, R7, R26 ;  /* 0x0000001a07437221 */ /* 0x000fe20000000000 */
[----:B------:R-:W-:Y:S01]  /*5590*/  @!P6 FMUL R68, R68, 0.5 ;  /* 0x3f0000004444e820 */ /* 0x000fe20000400000 */
[----:B------:R-:W-:Y:S01]  /*55a0*/  FADD R7, R13, R20 ;  /* 0x000000140d077221 */ /* 0x000fe20000000000 */
[----:B------:R-:W-:Y:S01]  /*55b0*/  FADD R26, R37, R52 ;  /* 0x00000034251a7221 */ /* 0x000fe20000000000 */
[----:B------:R-:W-:Y:S01]  /*55c0*/  F2FP.BF16.F32.PACK_AB R44, R44, R57 ;  /* 0x000000392c2c723e */ /* 0x000fe200000010ff */
[----:B------:R-:W2:Y:S01]  /*55d0*/  MUFU.EX2 R55, R55 ;  /* 0x0000003700377308 */ /* 0x000ea20000000800 */
[----:B-1----:R-:W-:Y:S01]  /*55e0*/  @!P2 FMUL R64, R64, R64 ;  /* 0x000000404040a220 */ /* 0x002fe20000400000 */
[----:B------:R-:W-:Y:S01]  /*55f0*/  FSETP.GEU.AND P2, PT, R59, -126, PT ;  /* 0xc2fc00003b00780b */ /* 0x000fe20003f4e000 */
[----:B------:R-:W-:Y:S01]  /*5600*/  FADD R7, R7, R26 ;  /* 0x0000001a07077221 */ /* 0x000fe20000000000 */
[----:B------:R-:W-:-:S03]  /*5610*/  FADD R26, R30, R47 ;  /* 0x0000002f1e1a7221 */ /* 0x000fc60000000000 */
[----:B------:R-:W-:Y:S01]  /*5620*/  @!P3 FMUL R70, R70, 0.5 ;  /* 0x3f0000004646b820 */ /* 0x000fe20000400000 */
[----:B------:R-:W1:Y:S01]  /*5630*/  MUFU.EX2 R68, R68 ;  /* 0x0000004400447308 */ /* 0x000e620000000800 */
[----:B---3--:R-:W-:Y:S01]  /*5640*/  @!P4 FMUL R66, R66, R66 ;  /* 0x000000424242c220 */ /* 0x008fe20000400000 */
[----:B------:R-:W-:-:S03]  /*5650*/  FSETP.GEU.AND P4, PT, R63, -126, PT ;  /* 0xc2fc00003f00780b */ /* 0x000fc60003f8e000 */
[----:B------:R-:W-:Y:S01]  /*5660*/  FADD R84, R29, R66 ;  /* 0x000000421d547221 */ /* 0x000fe20000000000 */
[----:B------:R-:W-:Y:S01]  /*5670*/  F2FP.BF16.F32.PACK_AB R29, R38, R29 ;  /* 0x0000001d261d723e */ /* 0x000fe200000010ff */
[----:B------:R-:W-:Y:S01]  /*5680*/  @!P2 FMUL R59, R59, 0.5 ;  /* 0x3f0000003b3ba820 */ /* 0x000fe20000400000 */
[----:B------:R-:W3:Y:S01]  /*5690*/  MUFU.EX2 R70, R70 ;  /* 0x0000004600467308 */ /* 0x000ee20000000800 */
[----:B--2---:R-:W-:Y:S01]  /*56a0*/  @!P5 FMUL R55, R55, R55 ;  /* 0x000000373737d220 */ /* 0x004fe20000400000 */
[----:B------:R-:W-:-:S05]  /*56b0*/  FSETP.GEU.AND P5, PT, R78, -126, PT ;  /* 0xc2fc00004e00780b */ /* 0x000fca0003fae000 */
[----:B------:R-:W-:Y:S01]  /*56c0*/  @!P4 FMUL R63, R63, 0.5 ;  /* 0x3f0000003f3fc820 */ /* 0x000fe20000400000 */
[----:B------:R-:W2:Y:S01]  /*56d0*/  MUFU.EX2 R59, R59 ;  /* 0x0000003b003b7308 */ /* 0x000ea20000000800 */
[----:B-1----:R-:W-:Y:S01]  /*56e0*/  @!P6 FMUL R68, R68, R68 ;  /* 0x000000444444e220 */ /* 0x002fe20000400000 */
[----:B------:R-:W-:-:S05]  /*56f0*/  FSETP.GEU.AND P6, PT, R74, -126, PT ;  /* 0xc2fc00004a00780b */ /* 0x000fca0003fce000 */
[----:B------:R-:W-:Y:S01]  /*5700*/  @!P5 FMUL R78, R78, 0.5 ;  /* 0x3f0000004e4ed820 */ /* 0x000fe20000400000 */
[----:B------:R-:W1:Y:S01]  /*5710*/  MUFU.EX2 R63, R63 ;  /* 0x0000003f003f7308 */ /* 0x000e620000000800 */
[----:B---3--:R-:W-:Y:S01]  /*5720*/  @!P3 FMUL R70, R70, R70 ;  /* 0x000000464646b220 */ /* 0x008fe20000400000 */
[----:B------:R-:W-:-:S03]  /*5730*/  FSETP.GEU.AND P3, PT, R83, -126, PT ;  /* 0xc2fc00005300780b */ /* 0x000fc60003f6e000 */
[----:B------:R-:W-:Y:S01]  /*5740*/  FADD R154, R33, R70 ;  /* 0x00000046219a7221 */ /* 0x000fe20000000000 */
[----:B------:R-:W-:Y:S01]  /*5750*/  F2FP.BF16.F32.PACK_AB R33, R46, R33 ;  /* 0x000000212e21723e */ /* 0x000fe200000010ff */
[----:B------:R-:W-:Y:S01]  /*5760*/  @!P6 FMUL R74, R74, 0.5 ;  /* 0x3f0000004a4ae820 */ /* 0x000fe20000400000 */
[----:B------:R3:W4:Y:S01]  /*5770*/  MUFU.EX2 R72, R78 ;  /* 0x0000004e00487308 */ /* 0x0007220000000800 */
[----:B--2---:R-:W-:Y:S01]  /*5780*/  @!P2 FMUL R59, R59, R59 ;  /* 0x0000003b3b3ba220 */ /* 0x004fe20000400000 */
[----:B------:R-:W-:-:S05]  /*5790*/  FSETP.GEU.AND P2, PT, R81, -126, PT ;  /* 0xc2fc00005100780b */ /* 0x000fca0003f4e000 */
[----:B------:R-:W-:Y:S01]  /*57a0*/  @!P3 FMUL R83, R83, 0.5 ;  /* 0x3f0000005353b820 */ /* 0x000fe20000400000 */
[----:B------:R-:W2:Y:S01]  /*57b0*/  MUFU.EX2 R74, R74 ;  /* 0x0000004a004a7308 */ /* 0x000ea20000000800 */
[----:B-1----:R-:W-:Y:S01]  /*57c0*/  @!P4 FMUL R63, R63, R63 ;  /* 0x0000003f3f3fc220 */ /* 0x002fe20000400000 */
[----:B------:R-:W-:Y:S01]  /*57d0*/  FSETP.GEU.AND P4, PT, R79, -126, PT ;  /* 0xc2fc00004f00780b */ /* 0x000fe20003f8e000 */
[----:B---3--:R-:W-:Y:S01]  /*57e0*/  FADD R78, R36, R73 ;  /* 0x00000049244e7221 */ /* 0x008fe20000000000 */
[----:B------:R-:W-:Y:S01]  /*57f0*/  F2FP.BF16.F32.PACK_AB R36, R41, R36 ;  /* 0x000000242924723e */ /* 0x000fe200000010ff */
[----:B------:R-:W-:Y:S01]  /*5800*/  FADD R85, R46, R63 ;  /* 0x0000003f2e557221 */ /* 0x000fe20000000000 */
[----:B------:R-:W-:Y:S01]  /*5810*/  F2FP.BF16.F32.PACK_AB R41, R47, R62 ;  /* 0x0000003e2f29723e */ /* 0x000fe200000010ff */
[----:B------:R-:W-:Y:S01]  /*5820*/  FADD R78, R9, R78 ;  /* 0x0000004e094e7221 */ /* 0x000fe20000000000 */
[----:B------:R-:W1:Y:S01]  /*5830*/  MUFU.EX2 R83, R83 ;  /* 0x0000005300537308 */ /* 0x000e620000000800 */
[----:B----4-:R-:W-:Y:S01]  /*5840*/  @!P5 FMUL R72, R72, R72 ;  /* 0x000000484848d220 */ /* 0x010fe20000400000 */
[----:B------:R-:W-:Y:S01]  /*5850*/  FSETP.GEU.AND P5, PT, R86, -126, PT ;  /* 0xc2fc00005600780b */ /* 0x000fe20003fae000 */
[----:B------:R-:W-:Y:S01]  /*5860*/  FADD R9, R10, R61 ;  /* 0x0000003d0a097221 */ /* 0x000fe20000000000 */
[----:B------:R-:W-:Y:S01]  /*5870*/  @!P2 FMUL R81, R81, 0.5 ;  /* 0x3f0000005151a820 */ /* 0x000fe20000400000 */
[----:B------:R-:W-:Y:S01]  /*5880*/  FADD R156, R26, R85 ;  /* 0x000000551a9c7221 */ /* 0x000fe20000000000 */
[----:B------:R-:W-:Y:S01]  /*5890*/  FADD R26, R38, R55 ;  /* 0x00000037261a7221 */ /* 0x000fe20000000000 */
[----:B------:R-:W-:Y:S01]  /*58a0*/  @!P4 FMUL R79, R79, 0.5 ;  /* 0x3f0000004f4fc820 */ /* 0x000fe20000400000 */
[----:B------:R-:W-:Y:S01]  /*58b0*/  FADD R82, R9, R76 ;  /* 0x0000004c09527221 */ /* 0x000fe20000000000 */
[----:B--2---:R-:W-:Y:S01]  /*58c0*/  @!P6 FMUL R74, R74, R74 ;  /* 0x0000004a4a4ae220 */ /* 0x004fe20000400000 */
[----:B------:R-:W-:Y:S01]  /*58d0*/  FSETP.GEU.AND P6, PT, R87, -126, PT ;  /* 0xc2fc00005700780b */ /* 0x000fe20003fce000 */
[----:B------:R-:W-:Y:S01]  /*58e0*/  FADD R9, R21, R22 ;  /* 0x0000001615097221 */ /* 0x000fe20000000000 */
[----:B------:R-:W-:Y:S01]  /*58f0*/  FADD R76, R45, R60 ;  /* 0x0000003c2d4c7221 */ /* 0x000fe20000000000 */
[----:B------:R-:W2:Y:S01]  /*5900*/  MUFU.EX2 R79, R79 ;  /* 0x0000004f004f7308 */ /* 0x000ea20000000800 */
[----:B------:R-:W-:Y:S01]  /*5910*/  FADD R153, R39, R74 ;  /* 0x0000004a27997221 */ /* 0x000fe20000000000 */
[----:B------:R-:W-:Y:S01]  /*5920*/  @!P5 FMUL R86, R86, 0.5 ;  /* 0x3f0000005656d820 */ /* 0x000fe20000400000 */
[----:B------:R-:W-:Y:S01]  /*5930*/  FADD R76, R9, R76 ;  /* 0x0000004c094c7221 */ /* 0x000fe20000000000 */
[----:B-1----:R-:W-:Y:S01]  /*5940*/  @!P3 FMUL R83, R83, R83 ;  /* 0x000000535353b220 */ /* 0x002fe20000400000 */
[----:B------:R-:W-:Y:S01]  /*5950*/  FSETP.GEU.AND P3, PT, R152, -126, PT ;  /* 0xc2fc00009800780b */ /* 0x000fe20003f6e000 */
[----:B------:R-:W-:Y:S01]  /*5960*/  FADD R9, R25, R62 ;  /* 0x0000003e19097221 */ /* 0x000fe20000000000 */
[----:B------:R-:W-:Y:S01]  /*5970*/  FADD R158, R84, R153 ;  /* 0x00000099549e7221 */ /* 0x000fe20000000000 */
[----:B------:R-:W1:Y:S01]  /*5980*/  MUFU.EX2 R86, R86 ;  /* 0x0000005600567308 */ /* 0x000e620000000800 */
[----:B------:R-:W-:Y:S01]  /*5990*/  FADD R85, R54, R83 ;  /* 0x0000005336557221 */ /* 0x000fe20000000000 */
[----:B------:R-:W-:Y:S01]  /*59a0*/  @!P6 FMUL R87, R87, 0.5 ;  /* 0x3f0000005757e820 */ /* 0x000fe20000400000 */
[----:B------:R-:W-:Y:S01]  /*59b0*/  FADD R155, R9, R154 ;  /* 0x0000009a099b7221 */ /* 0x000fe20000000000 */
[----:B------:R-:W-:Y:S01]  /*59c0*/  FADD R9, R27, R64 ;  /* 0x000000401b097221 */ /* 0x000fe20000000000 */
[----:B------:R-:W-:Y:S01]  /*59d0*/  FADD R84, R35, R72 ;  /* 0x0000004823547221 */ /* 0x000fe20000000000 */
[----:B------:R-:W-:Y:S01]  /*59e0*/  FADD R159, R26, R85 ;  /* 0x000000551a9f7221 */ /* 0x000fe20000000000 */
[----:B------:R-:W-:Y:S01]  /*59f0*/  FADD R26, R31, R68 ;  /* 0x000000441f1a7221 */ /* 0x000fe20000000000 */
[----:B------:R-:W3:Y:S01]  /*5a00*/  MUFU.EX2 R87, R87 ;  /* 0x0000005700577308 */ /* 0x000ee20000000800 */
[----:B--2---:R-:W-:Y:S01]  /*5a10*/  @!P4 FMUL R79, R79, R79 ;  /* 0x0000004f4f4fc220 */ /* 0x004fe20000400000 */
[----:B------:R-:W-:Y:S01]  /*5a20*/  @!P3 FMUL R152, R152, 0.5 ;  /* 0x3f0000009898b820 */ /* 0x000fe20000400000 */
[----:B------:R-:W-:Y:S01]  /*5a30*/  FADD R157, R9, R84 ;  /* 0x00000054099d7221 */ /* 0x000fe20000000000 */
[----:B------:R-:W-:Y:S01]  /*5a40*/  FADD R9, R34, R51 ;  /* 0x0000003322097221 */ /* 0x000fe20000000000 */
[----:B------:R-:W-:Y:S01]  /*5a50*/  FADD R154, R50, R79 ;  /* 0x0000004f329a7221 */ /* 0x000fe20000000000 */
[----:B------:R-:W-:Y:S01]  /*5a60*/  FADD R84, R42, R59 ;  /* 0x0000003b2a547221 */ /* 0x000fe20000000000 */
[----:B------:R-:W-:Y:S01]  /*5a70*/  FADD R155, R155, R158 ;  /* 0x0000009e9b9b7221 */ /* 0x000fe20000000000 */
[----:B------:R-:W2:Y:S01]  /*5a80*/  MUFU.EX2 R81, R81 ;  /* 0x0000005100517308 */ /* 0x000ea20000000800 */
        /* <DEDUP_REMOVED lines=8> */
[----:B---3--:R-:W-:Y:S01]  /*5b10*/  @!P6 FMUL R87, R87, R87 ;  /* 0x000000575757e220 */ /* 0x008fe20000400000 */
[----:B------:R-:W-:Y:S01]  /*5b20*/  FADD R26, R26, R85 ;  /* 0x000000551a1a7221 */ /* 0x000fe20000000000 */
[----:B------:R-:W-:Y:S01]  /*5b30*/  FADD R76, R75, R76 ;  /* 0x0000004c4b4c7221 */ /* 0x000fe20000000000 */
[----:B------:R-:W-:Y:S01]  /*5b40*/  FADD R71, R71, R82 ;  /* 0x0000005247477221 */ /* 0x000fe20000000000 */
[----:B------:R-:W-:Y:S01]  /*5b50*/  FADD R153, R58, R87 ;  /* 0x000000573a997221 */ /* 0x000fe20000000000 */
[----:B------:R-:W-:Y:S01]  /*5b60*/  FADD R26, R157, R26 ;  /* 0x0000001a9d1a7221 */ /* 0x000fe20000000000 */
[----:B------:R-:W-:Y:S01]  /*5b70*/  SHF.L.U32 R7, R16, 0x1f, RZ ;  /* 0x0000001f10077819 */ /* 0x000fe200000006ff */
[----:B------:R-:W-:Y:S01]  /*5b80*/  FADD R71, R71, R76 ;  /* 0x0000004c47477221 */ /* 0x000fe20000000000 */
[----:B------:R-:W-:Y:S01]  /*5b90*/  FADD R84, R84, R153 ;  /* 0x0000009954547221 */ /* 0x000fe20000000000 */
[----:B------:R-:W-:Y:S01]  /*5ba0*/  FADD R26, R155, R26 ;  /* 0x0000001a9b1a7221 */ /* 0x000fe20000000000 */
[----:B--2---:R-:W-:Y:S01]  /*5bb0*/  @!P2 FMUL R81, R81, R81 ;  /* 0x000000515151a220 */ /* 0x004fe20000400000 */
[----:B------:R-:W-:Y:S01]  /*5bc0*/  F2FP.BF16.F32.PACK_AB R27, R34, R27 ;  /* 0x0000001b221b723e */ /* 0x000fe200000010ff */
[----:B------:R-:W-:Y:S01]  /*5bd0*/  FADD R9, R9, R84 ;  /* 0x0000005409097221 */ /* 0x000fe20000000000 */
[----:B------:R-:W-:Y:S01]  /*5be0*/  F2FP.BF16.F32.PACK_AB R34, R37, R12 ;  /* 0x0000000c2522723e */ /* 0x000fe200000010ff */
[----:B------:R2:W3:Y:S01]  /*5bf0*/  SYNCS.PHASECHK.TRANS64.TRYWAIT P2, [UR6+0x34400], R7 ;  /* 0x03440007ff0075a7 */ /* 0x0004e20008040146 */
[----:B------:R-:W-:Y:S01]  /*5c00*/  F2FP.BF16.F32.PACK_AB R37, R54, R39 ;  /* 0x000000273625723e */ /* 0x000fe200000010ff */
[----:B------:R-:W-:Y:S01]  /*5c10*/  FADD R9, R156, R9 ;  /* 0x000000099c097221 */ /* 0x000fe20000000000 */
[----:B-1----:R-:W-:Y:S01]  /*5c20*/  @!P3 FMUL R152, R152, R152 ;  /* 0x000000989898b220 */ /* 0x002fe20000400000 */
[----:B------:R-:W-:Y:S01]  /*5c30*/  F2FP.BF16.F32.PACK_AB R31, R42, R31 ;  /* 0x0000001f2a1f723e */ /* 0x000fe200000010ff */
[----:B------:R-:W-:Y:S01]  /*5c40*/  FMUL R90, R90, R81 ;  /* 0x000000515a5a7220 */ /* 0x000fe20000400000 */
[----:B------:R-:W-:Y:S01]  /*5c50*/  FADD R26, R26, R9 ;  /* 0x000000091a1a7221 */ /* 0x000fe20000000000 */
[----:B------:R-:W-:Y:S01]  /*5c60*/  F2FP.BF16.F32.PACK_AB R35, R50, R35 ;  /* 0x000000233223723e */ /* 0x000fe200000010ff */
[----:B------:R-:W-:Y:S01]  /*5c70*/  FFMA R3, R152, R3, R71 ;  /* 0x0000000398037223 */ /* 0x000fe20000000047 */
[----:B------:R-:W-:Y:S01]  /*5c80*/  F2FP.BF16.F32.PACK_AB R39, R58, R43 ;  /* 0x0000002b3a27723e */ /* 0x000fe200000010ff */
[----:B------:R-:W-:Y:S01]  /*5c90*/  FFMA R0, R81, R0, R26 ;  /* 0x0000000051007223 */ /* 0x000fe2000000001a */
[----:B------:R-:W-:Y:S01]  /*5ca0*/  F2FP.BF16.F32.PACK_AB R25, R30, R25 ;  /* 0x000000191e19723e */ /* 0x000fe200000010ff */
[----:B------:R-:W-:Y:S01]  /*5cb0*/  FMUL R88, R88, R152 ;  /* 0x0000009858587220 */ /* 0x000fe20000400000 */
[----:B------:R-:W-:Y:S01]  /*5cc0*/  F2FP.BF16.F32.PACK_AB R38, R45, R14 ;  /* 0x0000000e2d26723e */ /* 0x000fe200000010ff */
[-C--:B------:R-:W-:Y:S01]  /*5cd0*/  FMUL R89, R89, R152.reuse ;  /* 0x0000009859597220 */ /* 0x080fe20000400000 */
[----:B------:R-:W-:Y:S01]  /*5ce0*/  F2FP.BF16.F32.PACK_AB R42, R20, R53 ;  /* 0x00000035142a723e */ /* 0x000fe200000010ff */
[----:B------:R-:W-:Y:S01]  /*5cf0*/  FMUL R92, R92, R152 ;  /* 0x000000985c5c7220 */ /* 0x000fe20000400000 */
[----:B------:R-:W-:Y:S01]  /*5d00*/  F2FP.BF16.F32.PACK_AB R43, R51, R64 ;  /* 0x00000040332b723e */ /* 0x000fe200000010ff */
[-C--:B------:R-:W-:Y:S01]  /*5d10*/  FMUL R93, R93, R152.reuse ;  /* 0x000000985d5d7220 */ /* 0x080fe20000400000 */
[----:B------:R-:W-:Y:S01]  /*5d20*/  F2FP.BF16.F32.PACK_AB R50, R52, R69 ;  /* 0x000000453432723e */ /* 0x000fe200000010ff */
[-C--:B------:R-:W-:Y:S01]  /*5d30*/  FMUL R96, R96, R152.reuse ;  /* 0x0000009860607220 */ /* 0x080fe20000400000 */
        /* <DEDUP_REMOVED lines=26> */
[----:B------:R-:W-:Y:S01]  /*5ee0*/  FMUL R149, R149, R152 ;  /* 0x0000009895957220 */ /* 0x000fe20000400000 */
        /* <DEDUP_REMOVED lines=40> */
[----:B------:R-:W-:Y:S01]  /*6170*/  F2FP.BF16.F32.PACK_AB R54, R60, R77 ;  /* 0x0000004d3c36723e */ /* 0x000fe200000010ff */
[----:B--23--:R-:W-:Y:S06]  /*6180*/  @!P0 BRA `(.L_x_29) ;  /* 0x0000000000048947 */ /* 0x00cfec0003800000 */
[----:B------:R-:W-:Y:S01]  /*6190*/  BPT.TRAP 0x1 ;  /* 0x000000040000795c */ /* 0x000fe20000300000 */
.L_x_29:
[----:B------:R-:W-:Y:S05]  /*61a0*/  @P2 BRA `(.L_x_30) ;  /* 0x0000000000082947 */ /* 0x000fea0003800000 */
[----:B------:R-:W1:Y:S02]  /*61b0*/  SYNCS.PHASECHK.TRANS64.TRYWAIT P2, [UR6+0x34400], R7 ;  /* 0x03440007ff0075a7 */ /* 0x000e640008040146 */
[----:B-1----:R-:W-:Y:S05]  /*61c0*/  @!P2 BRA `(.L_x_31) ;  /* 0x0000003c00c8a947 */ /* 0x002fea0003800000 */
.L_x_30:
[----:B------:R-:W-:Y:S01]  /*61d0*/  ULEA UR11, UR10, UR43, 0xb ;  /* 0x0000002b0a0b7291 */ /* 0x000fe2000f8e583f */
[----:B------:R-:W-:Y:S01]  /*61e0*/  WARPGROUP.ARRIVE ;  /* 0x00000000000079c5 */ /* 0x000fe20000000000 */
[----:B------:R-:W-:Y:S01]  /*61f0*/  UMOV UR7, 0x40000040 ;  /* 0x4000004000077882 */ /* 0x000fe20000000000 */
[----:B------:R-:W-:-:S04]  /*6200*/  F2FP.BF16.F32.PACK_AB R55, R87, R86 ;  /* 0x000000565737723e */ /* 0x000fc800000010ff */
[----:B------:R-:W-:Y:S02]  /*6210*/  UMOV UR6, UR11 ;  /* 0x0000000b00067c82 */ /* 0x000fe40008000000 */
        /* <DEDUP_REMOVED lines=39> */
.L_x_32:
[----:B------:R-:W-:-:S04]  /*6490*/  ULEA UR6, UR49, UR40, 0x3 ;  /* 0x0000002831067291 */ /* 0x000fc8000f8e183f */
[----:B------:R-:W-:-:S04]  /*64a0*/  UIADD3 UR6, UR6, 0x34428, URZ ;  /* 0x0003442806067890 */ /* 0x000fc8000fffe03f */
[----:B------:R-:W-:-:S09]  /*64b0*/  UPRMT UR6, URZ, 0x654, UR6 ;  /* 0x000006543f067896 */ /* 0x000fd20008000006 */
[----:B------:R-:W-:Y:S01]  /*64c0*/  SYNCS.ARRIVE.TRANS64.RED.A1T0 RZ, [UR6], RZ ;  /* 0x000000ffffff79a7 */ /* 0x000fe20008100406 */
[----:B------:R-:W-:Y:S05]  /*64d0*/  @P1 BRA `(.L_x_33) ;  /* 0x0000000000041947 */ /* 0x000fea0003800000 */
[----:B------:R-:W-:Y:S01]  /*64e0*/  BPT.TRAP 0x1 ;  /* 0x000000040000795c */ /* 0x000fe20000300000 */
.L_x_33:
[----:B------:R-:W-:-:S04]  /*64f0*/  UIADD3 UR49, UR49, 0x1, URZ ;  /* 0x0000000131317890 */ /* 0x000fc8000fffe03f */
[----:B------:R-:W-:-:S04]  /*6500*/  UISETP.NE.AND UP0, UPT, UR49, 0x5, UPT ;  /* 0x000000053100788c */ /* 0x000fc8000bf05270 */
[----:B------:R-:W-:Y:S01]  /*6510*/  USEL UR49, UR49, URZ, UP0 ;  /* 0x0000003f31317287 */ /* 0x000fe20008000000 */
[----:B------:R-:W-:Y:S11]  /*6520*/  @!P0 BRA `(.L_x_34) ;  /* 0x0000000000048947 */ /* 0x000ff60003800000 */
[----:B------:R-:W-:Y:S01]  /*6530*/  BPT.TRAP 0x1 ;  /* 0x000000040000795c */ /* 0x000fe20000300000 */
.L_x_34:
[----:B------:R-:W-:-:S04]  /*6540*/  ULEA UR6, UR49, UR40, 0x3 ;  /* 0x0000002831067291 */ /* 0x000fc8000f8e183f */
[----:B------:R-:W-:-:S04]  /*6550*/  UIADD3 UR6, UR6, 0x34428, URZ ;  /* 0x0003442806067890 */ /* 0x000fc8000fffe03f */
[----:B------:R-:W-:-:S09]  /*6560*/  UPRMT UR6, URZ, 0x654, UR6 ;  /* 0x000006543f067896 */ /* 0x000fd20008000006 */
[----:B------:R-:W-:Y:S01]  /*6570*/  SYNCS.ARRIVE.TRANS64.RED.A1T0 RZ, [UR6], RZ ;  /* 0x000000ffffff79a7 */ /* 0x000fe20008100406 */
[----:B------:R-:W-:Y:S05]  /*6580*/  @P1 BRA `(.L_x_35) ;  /* 0x0000000000041947 */ /* 0x000fea0003800000 */
[----:B------:R-:W-:Y:S01]  /*6590*/  BPT.TRAP 0x1 ;  /* 0x000000040000795c */ /* 0x000fe20000300000 */
.L_x_35:
[----:B------:R-:W-:Y:S01]  /*65a0*/  UIADD3 UR10, UR10, 0x1, URZ ;  /* 0x000000010a0a7890 */ /* 0x000fe2000fffe03f */
[C---:B------:R-:W-:Y:S01]  /*65b0*/  ISETP.GT.AND P2, PT, R6.reuse, 0x2, PT ;  /* 0x000000020600780c */ /* 0x040fe20003f44270 */
[----:B------:R-:W-:Y:S01]  /*65c0*/  UIADD3 UR49, UR49, 0x1, URZ ;  /* 0x0000000131317890 */ /* 0x000fe2000fffe03f */
[----:B------:R-:W-:Y:S01]  /*65d0*/  IADD3 R6, R6, -0x1, RZ ;  /* 0xffffffff06067810 */ /* 0x000fe20007ffe0ff */
[----:B------:R-:W-:Y:S01]  /*65e0*/  UISETP.NE.AND UP1, UPT, UR10, 0x5, UPT ;  /* 0x000000050a00788c */ /* 0x000fe2000bf25270 */
[----:B-1----:R-:W-:Y:S01]  /*65f0*/  MOV R7, R4 ;  /* 0x0000000400077202 */ /* 0x002fe20000000f00 */
[----:B------:R-:W-:Y:S01]  /*6600*/  UISETP.NE.AND UP0, UPT, UR49, 0x5, UPT ;  /* 0x000000053100788c */ /* 0x000fe2000bf05270 */
[----:B------:R-:W-:Y:S01]  /*6610*/  MOV R9, R5 ;  /* 0x0000000500097202 */ /* 0x000fe20000000f00 */
[----:B------:R-:W-:Y:S02]  /*6620*/  USEL UR6, URZ, 0x1, UP1 ;  /* 0x000000013f067887 */ /* 0x000fe40008800000 */
[----:B------:R-:W-:-:S02]  /*6630*/  USEL UR49, UR49, URZ, UP0 ;  /* 0x0000003f31317287 */ /* 0x000fc40008000000 */
[----:B------:R-:W-:Y:S02]  /*6640*/  USEL UR38, UR10, URZ, UP1 ;  /* 0x0000003f0a267287 */ /* 0x000fe40008800000 */
[----:B------:R-:W-:Y:S01]  /*6650*/  LOP3.LUT R16, R16, UR6, RZ, 0x3c, !PT ;  /* 0x0000000610107c12 */ /* 0x000fe2000f8e3cff */
[----:B------:R-:W-:Y:S09]  /*6660*/  @P2 BRA `(.L_x_36) ;  /* 0xffffffd000f42947 */ /* 0x000ff2000383ffff */
.L_x_25:
[----:B------:R-:W-:-:S04]  /*6670*/  ULOP3.LUT UR4, UR46, 0x1, URZ, 0xfc, !UPT ;  /* 0x000000012e047892 */ /* 0x000fc8000f8efc3f */
[----:B------:R-:W-:-:S06]  /*6680*/  UISETP.NE.AND UP0, UPT, UR4, 0x3, UPT ;  /* 0x000000030400788c */ /* 0x000fcc000bf05270 */
[----:B------:R-:W-:-:S13]  /*6690*/  PLOP3.LUT P2, PT, PT, PT, UP0, 0x80, 0x0 ;  /* 0x000000000000781c */ /* 0x000fda0003f4f008 */
[----:B------:R-:W-:Y:S05]  /*66a0*/  @!P2 BRA `(.L_x_37) ;  /* 0x000000000004a947 */ /* 0x000fea0003800000 */
[----:B------:R-:W-:Y:S01]  /*66b0*/  BPT.TRAP 0x1 ;  /* 0x000000040000795c */ /* 0x000fe20000300000 */
.L_x_37:
[----:B------:R-:W-:Y:S02]  /*66c0*/  UISETP.GT.U32.AND UP0, UPT, UR46, 0x1, UPT ;  /* 0x000000012e00788c */ /* 0x000fe4000bf04070 */
[----:B------:R-:W-:-:S04]  /*66d0*/  ULEA UR4, UR36, UR40, 0x3 ;  /* 0x0000002824047291 */ /* 0x000fc8000f8e183f */
[----:B------:R-:W-:Y:S01]  /*66e0*/  UIADD3 UR4, UR4, 0x34460, URZ ;  /* 0x0003446004047890 */ /* 0x000fe2000fffe03f */
[----:B------:R-:W-:-:S03]  /*66f0*/  PLOP3.LUT P2, PT, PT, PT, UP0, 0x80, 0x0 ;  /* 0x000000000000781c */ /* 0x000fc60003f4f008 */
[----:B------:R-:W-:-:S09]  /*6700*/  UPRMT UR4, URZ, 0x654, UR4 ;  /* 0x000006543f047896 */ /* 0x000fd20008000004 */
[----:B------:R-:W-:Y:S01]  /*6710*/  SYNCS.ARRIVE.TRANS64.RED.A1T0 RZ, [UR4], RZ ;  /* 0x000000ffffff79a7 */ /* 0x000fe20008100404 */
[----:B------:R-:W-:Y:S05]  /*6720*/  @P2 BRA `(.L_x_38) ;  /* 0x0000000000042947 */ /* 0x000fea0003800000 */
[----:B------:R-:W-:Y:S01]  /*6730*/  BPT.TRAP 0x1 ;  /* 0x000000040000795c */ /* 0x000fe20000300000 */
.L_x_38:
[----:B------:R-:W-:Y:S05]  /*6740*/  @!P0 BRA `(.L_x_39) ;  /* 0x0000000000048947 */ /* 0x000fea0003800000 */
[----:B------:R-:W-:Y:S01]  /*6750*/  BPT.TRAP 0x1 ;  /* 0x000000040000795c */ /* 0x000fe20000300000 */
.L_x_39:
[----:B------:R-:W-:-:S04]  /*6760*/  ULEA UR40, UR49, UR40, 0x3 ;  /* 0x0000002831287291 */ /* 0x000fc8000f8e183f */
[----:B------:R-:W-:-:S04]  /*6770*/  UIADD3 UR40, UR40, 0x34428, URZ ;  /* 0x0003442828287890 */ /* 0x000fc8000fffe03f */
[----:B------:R-:W-:-:S09]  /*6780*/  UPRMT UR40, URZ, 0x654, UR40 ;  /* 0x000006543f287896 */ /* 0x000fd20008000028 */
[----:B------:R-:W-:Y:S01]  /*6790*/  SYNCS.ARRIVE.TRANS64.RED.A1T0 RZ, [UR40], RZ ;  /* 0x000000ffffff79a7 */ /* 0x000fe20008100428 */
[----:B------:R-:W-:Y:S05]  /*67a0*/  @P1 BRA `(.L_x_40) ;  /* 0x0000000000041947 */ /* 0x000fea0003800000 */
[----:B------:R-:W-:Y:S01]  /*67b0*/  BPT.TRAP 0x1 ;  /* 0x000000040000795c */ /* 0x000fe20000300000 */
.L_x_40:
[----:B------:R-:W1:Y:S01]  /*67c0*/  SHFL.BFLY PT, R6, R3, 0x1, 0x1f ;  /* 0x0c201f0003067f89 */ /* 0x000e6200000e0000 */
[----:B------:R-:W-:Y:S01]  /*67d0*/  BSSY B0, `(.L_x_41) ;  /* 0x0000023000007945 */ /* 0x000fe20003800000 */
[----:B------:R-:W-:Y:S02]  /*67e0*/  MOV R10, 0x3f800000 ;  /* 0x3f800000000a7802 */ /* 0x000fe40000000f00 */
[----:B------:R-:W2:Y:S01]  /*67f0*/  SHFL.BFLY PT, R7, R0, 0x1, 0x1f ;  /* 0x0c201f0000077f89 */ /* 0x000ea200000e0000 */
[----:B------:R-:W-:Y:S01]  /*6800*/  MOV R11, 0x7f800000 ;  /* 0x7f800000000b7802 */ /* 0x000fe20000000f00 */
[----:B-1----:R-:W-:Y:S01]  /*6810*/  FADD R6, R6, R3 ;  /* 0x0000000306067221 */ /* 0x002fe20000000000 */
[----:B--2---:R-:W-:-:S04]  /*6820*/  FADD R15, R7, R0 ;  /* 0x00000000070f7221 */ /* 0x004fc80000000000 */
[----:B------:R-:W1:Y:S01]  /*6830*/  SHFL.BFLY PT, R9, R6, 0x2, 0x1f ;  /* 0x0c401f0006097f89 */ /* 0x000e6200000e0000 */
[----:B------:R-:W-:-:S03]  /*6840*/  MOV R7, 0x3f800000 ;  /* 0x3f80000000077802 */ /* 0x000fc60000000f00 */
[----:B------:R-:W2:Y:S01]  /*6850*/  SHFL.BFLY PT, R20, R15, 0x2, 0x1f ;  /* 0x0c401f000f147f89 */ /* 0x000ea200000e0000 */
[C---:B-1----:R-:W-:Y:S01]  /*6860*/  FSETP.NE.AND P0, PT, R6.reuse, -R9, PT ;  /* 0x800000090600720b */ /* 0x042fe20003f05000 */
[----:B------:R-:W-:Y:S01]  /*6870*/  FADD R3, R6, R9 ;  /* 0x0000000906037221 */ /* 0x000fe20000000000 */
[----:B------:R-:W-:Y:S01]  /*6880*/  MOV R9, 0x7f800000 ;  /* 0x7f80000000097802 */ /* 0x000fe20000000f00 */
[----:B--2---:R-:W-:-:S10]  /*6890*/  FADD R8, R15, R20 ;  /* 0x000000140f087221 */ /* 0x004fd40000000000 */
[----:B------:R-:W-:Y:S05]  /*68a0*/  @!P0 BRA `(.L_x_42) ;  /* 0x0000000000548947 */ /* 0x000fea0003800000 */
[----:B------:R-:W-:Y:S01]  /*68b0*/  IADD3 R0, R3, 0x1800000, RZ ;  /* 0x0180000003007810 */ /* 0x000fe20007ffe0ff */
[----:B------:R-:W-:Y:S03]  /*68c0*/  BSSY B1, `(.L_x_43) ;  /* 0x000000c000017945 */ /* 0x000fe60003800000 */
[----:B------:R-:W-:-:S04]  /*68d0*/  LOP3.LUT R0, R0, 0x7f800000, RZ, 0xc0, !PT ;  /* 0x7f80000000007812 */ /* 0x000fc800078ec0ff */
[----:B------:R-:W-:-:S13]  /*68e0*/  ISETP.GT.U32.AND P0, PT, R0, 0x1ffffff, PT ;  /* 0x01ffffff0000780c */ /* 0x000fda0003f04070 */
[----:B------:R-:W-:Y:S05]  /*68f0*/  @P0 BRA `(.L_x_44) ;  /* 0x0000000000100947 */ /* 0x000fea0003800000 */
[----:B------:R-:W-:-:S07]  /*6900*/  MOV R14, 0x6920 ;  /* 0x00006920000e7802 */ /* 0x000fce0000000f00 */
[----:B------:R-:W-:Y:S05]  /*6910*/  CALL.REL.NOINC `($__internal_0_$__cuda_sm20_rcp_rn_f32_slowpath) ;  /* 0x0000003c00047944 */ /* 0x000fea0003c00000 */
[----:B------:R-:W-:Y:S01]  /*6920*/  MOV R7, R0 ;  /* 0x0000000000077202 */ /* 0x000fe20000000f00 */
[----:B------:R-:W-:Y:S06]  /*6930*/  BRA `(.L_x_45) ;  /* 0x0000000000107947 */ /* 0x000fec0003800000 */
.L_x_44:
[----:B------:R-:W1:Y:S02]  /*6940*/  MUFU.RCP R0, R3 ;  /* 0x0000000300007308 */ /* 0x000e640000001000 */
[----:B-1----:R-:W-:-:S04]  /*6950*/  FFMA R6, R3, R0, -1 ;  /* 0xbf80000003067423 */ /* 0x002fc80000000000 */
[----:B------:R-:W-:-:S04]  /*6960*/  FADD.FTZ R7, -R6, -RZ ;  /* 0x800000ff06077221 */ /* 0x000fc80000010100 */
[----:B------:R-:W-:-:S07]  /*6970*/  FFMA R7, R0, R7, R0 ;  /* 0x0000000700077223 */ /* 0x000fce0000000000 */
.L_x_45:
[----:B------:R-:W-:Y:S05]  /*6980*/  BSYNC B1 ;  /* 0x0000000000017941 */ /* 0x000fea0003800000 */
.L_x_43:
[----:B------:R-:W-:Y:S01]  /*6990*/  FSETP.GEU.AND P0, PT, |R3|, 1.175494350822287508e-38, PT ;  /* 0x008000000300780b */ /* 0x000fe20003f0e200 */
[----:B------:R-:W-:-:S12]  /*69a0*/  ULDC UR4, c[0x0][0x600] ;  /* 0x0001800000047ab9 */ /* 0x000fd80000000800 */
[----:B------:R-:W-:-:S04]  /*69b0*/  @!P0 FMUL R3, R3, 16777216 ;  /* 0x4b80000003038820 */ /* 0x000fc80000400000 */
[----:B------:R-:W1:Y:S02]  /*69c0*/  MUFU.LG2 R0, R3 ;  /* 0x0000000300007308 */ /* 0x000e640000000c00 */
[----:B-1----:R-:W-:-:S04]  /*69d0*/  @!P0 FADD R0, R0, -24 ;  /* 0xc1c0000000008421 */ /* 0x002fc80000000000 */
[----:B------:R-:W-:-:S04]  /*69e0*/  FMUL R11, R0, 0.69314718246459960938 ;  /* 0x3f317218000b7820 */ /* 0x000fc80000400000 */
[----:B------:R-:W-:-:S07]  /*69f0*/  FFMA R11, R4, UR4, R11 ;  /* 0x00000004040b7c23 */ /* 0x000fce000800000b */
.L_x_42:
[----:B------:R-:W-:Y:S05]  /*6a00*/  BSYNC B0 ;  /* 0x0000000000007941 */ /* 0x000fea0003800000 */
.L_x_41:
[----:B------:R-:W-:Y:S01]  /*6a10*/  FSETP.NE.AND P0, PT, R15, -R20, PT ;  /* 0x800000140f00720b */ /* 0x000fe20003f05000 */
[----:B------:R-:W-:Y:S01]  /*6a20*/  ULDC UR4, c[0x0][0x608] ;  /* 0x0001820000047ab9 */ /* 0x000fe20000000800 */
[----:B------:R-:W-:Y:S01]  /*6a30*/  BSSY B0, `(.L_x_46) ;  /* 0x0000039000007945 */ /* 0x000fe20003800000 */
[----:B------:R-:W-:-:S04]  /*6a40*/  FMUL R7, R7, UR4 ;  /* 0x0000000407077c20 */ /* 0x000fc80008400000 */
        /* <DEDUP_REMOVED lines=32> */
[----:B------:R-:W-:Y:S06]  /*6c50*/  @!P0 BRA `(.L_x_47) ;  /* 0x0000000000588947 */ /* 0x000fec0003800000 */
[----:B------:R-:W-:Y:S01]  /*6c60*/  IADD3 R0, R8, 0x1800000, RZ ;  /* 0x0180000008007810 */ /* 0x000fe20007ffe0ff */
[----:B------:R-:W-:Y:S03]  /*6c70*/  BSSY B1, `(.L_x_48) ;  /* 0x000000d000017945 */ /* 0x000fe60003800000 */
[----:B------:R-:W-:-:S04]  /*6c80*/  LOP3.LUT R0, R0, 0x7f800000, RZ, 0xc0, !PT ;  /* 0x7f80000000007812 */ /* 0x000fc800078ec0ff */
[----:B------:R-:W-:-:S13]  /*6c90*/  ISETP.GT.U32.AND P0, PT, R0, 0x1ffffff, PT ;  /* 0x01ffffff0000780c */ /* 0x000fda0003f04070 */
[----:B------:R-:W-:Y:S05]  /*6ca0*/  @P0 BRA `(.L_x_49) ;  /* 0x0000000000140947 */ /* 0x000fea0003800000 */
[----:B------:R-:W-:Y:S02]  /*6cb0*/  MOV R3, R8 ;  /* 0x0000000800037202 */ /* 0x000fe40000000f00 */
[----:B------:R-:W-:-:S07]  /*6cc0*/  MOV R14, 0x6ce0 ;  /* 0x00006ce0000e7802 */ /* 0x000fce0000000f00 */
[----:B------:R-:W-:Y:S05]  /*6cd0*/  CALL.REL.NOINC `($__internal_0_$__cuda_sm20_rcp_rn_f32_slowpath) ;  /* 0x0000003800147944 */ /* 0x000fea0003c00000 */
[----:B------:R-:W-:Y:S01]  /*6ce0*/  MOV R10, R0 ;  /* 0x00000000000a7202 */ /* 0x000fe20000000f00 */
[----:B------:R-:W-:Y:S06]  /*6cf0*/  BRA `(.L_x_50) ;  /* 0x0000000000107947 */ /* 0x000fec0003800000 */
.L_x_49:
[----:B------:R-:W1:Y:S02]  /*6d00*/  MUFU.RCP R3, R8 ;  /* 0x0000000800037308 */ /* 0x000e640000001000 */
[----:B-1----:R-:W-:-:S04]  /*6d10*/  FFMA R0, R8, R3, -1 ;  /* 0xbf80000008007423 */ /* 0x002fc80000000003 */
[----:B------:R-:W-:-:S04]  /*6d20*/  FADD.FTZ R0, -R0, -RZ ;  /* 0x800000ff00007221 */ /* 0x000fc80000010100 */
[----:B------:R-:W-:-:S07]  /*6d30*/  FFMA R10, R3, R0, R3 ;  /* 0x00000000030a7223 */ /* 0x000fce0000000003 */
.L_x_50:
[----:B------:R-:W-:Y:S05]  /*6d40*/  BSYNC B1 ;  /* 0x0000000000017941 */ /* 0x000fea0003800000 */
.L_x_48:
[----:B------:R-:W-:Y:S01]  /*6d50*/  FSETP.GEU.AND P0, PT, |R8|, 1.175494350822287508e-38, PT ;  /* 0x008000000800780b */ /* 0x000fe20003f0e200 */
[----:B------:R-:W-:-:S12]  /*6d60*/  ULDC UR4, c[0x0][0x600] ;  /* 0x0001800000047ab9 */ /* 0x000fd80000000800 */
[----:B------:R-:W-:-:S04]  /*6d70*/  @!P0 FMUL R8, R8, 16777216 ;  /* 0x4b80000008088820 */ /* 0x000fc80000400000 */
[----:B------:R-:W1:Y:S02]  /*6d80*/  MUFU.LG2 R0, R8 ;  /* 0x0000000800007308 */ /* 0x000e640000000c00 */
[----:B-1----:R-:W-:-:S04]  /*6d90*/  @!P0 FADD R0, R0, -24 ;  /* 0xc1c0000000008421 */ /* 0x002fc80000000000 */
[----:B------:R-:W-:-:S04]  /*6da0*/  FMUL R0, R0, 0.69314718246459960938 ;  /* 0x3f31721800007820 */ /* 0x000fc80000400000 */
[----:B------:R-:W-:-:S07]  /*6db0*/  FFMA R9, R5, UR4, R0 ;  /* 0x0000000405097c23 */ /* 0x000fce0008000000 */
.L_x_47:
[----:B------:R-:W-:Y:S05]  /*6dc0*/  BSYNC B0 ;  /* 0x0000000000007941 */ /* 0x000fea0003800000 */
.L_x_46:
[----:B------:R-:W1:Y:S01]  /*6dd0*/  S2UR UR5, SR_CgaCtaId ;  /* 0x00000000000579c3 */ /* 0x000e620000008800 */
[----:B------:R-:W-:Y:S01]  /*6de0*/  UMOV UR4, 0x400 ;  /* 0x0000040000047882 */ /* 0x000fe20000000000 */
[----:B------:R-:W-:Y:S01]  /*6df0*/  SHF.L.U32 R0, R19, 0x1f, RZ ;  /* 0x0000001f13007819 */ /* 0x000fe200000006ff */
[----:B------:R-:W-:Y:S01]  /*6e00*/  UISETP.NE.AND UP0, UPT, UR48, 0x1, UPT ;  /* 0x000000013000788c */ /* 0x000fe2000bf05270 */
[----:B------:R-:W-:Y:S01]  /*6e10*/  LOP3.LUT P0, RZ, R2, 0x3, RZ, 0xc0, !PT ;  /* 0x0000000302ff7812 */ /* 0x000fe2000780c0ff */
[----:B------:R-:W-:Y:S02]  /*6e20*/  UISETP.NE.AND UP1, UPT, UR48, 0x2, UPT ;  /* 0x000000023000788c */ /* 0x000fe4000bf25270 */
[----:B------:R-:W-:-:S07]  /*6e30*/  USHF.L.U32 UR42, UR42, 0x6, URZ ;  /* 0x000000062a2a7899 */ /* 0x000fce000800063f */
[----:B------:R-:W-:Y:S02]  /*6e40*/  @!UP0 ULOP3.LUT UP2, URZ, UR36, 0x2, URZ, 0xc0, !UPT ;  /* 0x00000002243f8892 */ /* 0x000fe4000f84c03f */
[----:B------:R-:W-:Y:S02]  /*6e50*/  @!UP0 ULOP3.LUT UR36, UR36, 0x1, URZ, 0xc0, !UPT ;  /* 0x0000000124248892 */ /* 0x000fe4000f8ec03f */
[----:B------:R-:W-:Y:S02]  /*6e60*/  @!UP0 USEL UR6, URZ, 0x1, UP2 ;  /* 0x000000013f068887 */ /* 0x000fe40009000000 */
[----:B------:R-:W-:Y:S02]  /*6e70*/  @!UP1 UIADD3 UR7, UR36, 0x1, URZ ;  /* 0x0000000124079890 */ /* 0x000fe4000fffe03f */
[----:B------:R-:W-:Y:S02]  /*6e80*/  @!UP0 ULOP3.LUT UR37, UR37, UR6, URZ, 0x3c, !UPT ;  /* 0x0000000625258292 */ /* 0x000fe4000f8e3c3f */
[----:B-1----:R-:W-:-:S02]  /*6e90*/  ULEA UR4, UR5, UR4, 0x18 ;  /* 0x0000000405047291 */ /* 0x002fc4000f8ec03f */
[----:B------:R-:W-:Y:S02]  /*6ea0*/  @!UP1 UISETP.GT.U32.AND UP2, UPT, UR7, 0x1, UPT ;  /* 0x000000010700988c */ /* 0x000fe4000bf44070 */
[----:B------:R-:W-:Y:S02]  /*6eb0*/  ULEA UR4, UR48, UR4, 0x3 ;  /* 0x0000000430047291 */ /* 0x000fe4000f8e183f */
[----:B------:R-:W-:Y:S01]  /*6ec0*/  @!UP1 USEL UR6, URZ, 0x1, !UP2 ;  /* 0x000000013f069887 */ /* 0x000fe2000d000000 */
[----:B------:R-:W-:Y:S01]  /*6ed0*/  ULDC UR5, c[0x0][0x608] ;  /* 0x0001820000057ab9 */ /* 0x000fe20000000800 */
[----:B------:R-:W-:Y:S01]  /*6ee0*/  @!UP1 ULOP3.LUT UR36, UR36, 0x1, URZ, 0xc, !UPT ;  /* 0x0000000124249892 */ /* 0x000fe2000f8e0c3f */
[----:B------:R-:W-:Y:S01]  /*6ef0*/  FMUL R10, R10, UR5 ;  /* 0x000000050a0a7c20 */ /* 0x000fe20008400000 */
[----:B------:R-:W-:-:S03]  /*6f00*/  @!UP1 ULOP3.LUT UR37, UR37, UR6, URZ, 0x3c, !UPT ;  /* 0x0000000625259292 */ /* 0x000fc6000f8e3c3f */
[----:B------:R-:W1:Y:S02]  /*6f10*/  SYNCS.PHASECHK.TRANS64.TRYWAIT P1, [UR4+0x34498], R0 ;  /* 0x03449800ff0075a7 */ /* 0x000e640008020144 */
[----:B-1----:R-:W-:Y:S07]  /*6f20*/  @!P1 BRA `(.L_x_51) ;  /* 0x0000003000889947 */ /* 0x002fee0003800000 */
.L_x_118:
[----:B------:R-:W-:Y:S04]  /*6f30*/  BSSY B0, `(.L_x_52) ;  /* 0x000001a000007945 */ /* 0x000fe80003800000 */
[----:B------:R-:W-:Y:S05]  /*6f40*/  @P0 BRA `(.L_x_53) ;  /* 0x0000000000600947 */ /* 0x000fea0003800000 */
[----:B------:R-:W2:Y:S01]  /*6f50*/  LDC R4, c[0x0][0xa10] ;  /* 0x00028400ff047b82 */ /* 0x000ea20000000800 */
[----:B-1----:R-:W-:Y:S01]  /*6f60*/  LOP3.LUT R0, R2, 0x60, RZ, 0xc0, !PT ;  /* 0x0000006002007812 */ /* 0x002fe200078ec0ff */
[----:B------:R-:W-:Y:S01]  /*6f70*/  ULDC UR4, c[0x0][0x288] ;  /* 0x0000a20000047ab9 */ /* 0x000fe20000000800 */
[----:B------:R-:W-:Y:S02]  /*6f80*/  SHF.R.U32.HI R3, RZ, 0x2, R2 ;  /* 0x00000002ff037819 */ /* 0x000fe40000011602 */
[----:B------:R-:W-:Y:S02]  /*6f90*/  SHF.R.U32.HI R0, RZ, 0x5, R0 ;  /* 0x00000005ff007819 */ /* 0x000fe40000011600 */
[----:B------:R-:W-:Y:S01]  /*6fa0*/  IADD3 R5, RZ, -UR45, RZ ;  /* 0x8000002dff057c10 */ /* 0x000fe2000fffe0ff */
[----:B------:R-:W1:Y:S01]  /*6fb0*/  LDC.64 R6, c[0x0][0x688] ;  /* 0x0001a200ff067b82 */ /* 0x000e620000000a00 */
[----:B------:R-:W-:Y:S02]  /*6fc0*/  LOP3.LUT R3, R3, 0x7, RZ, 0xc0, !PT ;  /* 0x0000000703037812 */ /* 0x000fe400078ec0ff */
[----:B------:R-:W-:-:S04]  /*6fd0*/  SHF.L.U32 R0, R0, 0x4, RZ ;  /* 0x0000000400007819 */ /* 0x000fc800000006ff */
[----:B------:R-:W-:Y:S01]  /*6fe0*/  LOP3.LUT R3, R0, 0xfffffff0, R3, 0xe2, !PT ;  /* 0xfffffff000037812 */ /* 0x000fe200078ee203 */
[----:B--2---:R-:W-:-:S04]  /*6ff0*/  IMAD R5, R4, R5, UR39 ;  /* 0x0000002704057e24 */ /* 0x004fc8000f8e0205 */
[----:B-1----:R-:W-:Y:S01]  /*7000*/  IMAD R0, R5, R6, UR42 ;  /* 0x0000002a05007e24 */ /* 0x002fe2000f8e0206 */
[----:B------:R-:W-:-:S03]  /*7010*/  IADD3 R5, R3, UR42, RZ ;  /* 0x0000002a03057c10 */ /* 0x000fc6000fffe0ff */
[----:B------:R-:W-:Y:S01]  /*7020*/  IMAD R0, R7, UR44, R0 ;  /* 0x0000002c07007c24 */ /* 0x000fe2000f8e0200 */
[C---:B------:R-:W-:Y:S02]  /*7030*/  IADD3 R4, R5.reuse, 0x8, RZ ;  /* 0x0000000805047810 */ /* 0x040fe40007ffe0ff */
[----:B------:R-:W-:Y:S02]  /*7040*/  ISETP.GE.U32.AND P0, PT, R5, UR4, PT ;  /* 0x0000000405007c0c */ /* 0x000fe4000bf06070 */
[----:B------:R-:W-:Y:S02]  /*7050*/  IADD3 R3, P2, R3, R0, RZ ;  /* 0x0000000003037210 */ /* 0x000fe40007f5e0ff */
[----:B------:R-:W-:Y:S01]  /*7060*/  ISETP.GE.U32.AND P1, PT, R4, UR4, PT ;  /* 0x0000000404007c0c */ /* 0x000fe2000bf26070 */
[----:B------:R-:W-:Y:S01]  /*7070*/  ULDC.64 UR4, c[0x0][0x680] ;  /* 0x0001a00000047ab9 */ /* 0x000fe20000000a00 */
[----:B------:R-:W-:Y:S02]  /*7080*/  LEA.HI.X.SX32 R0, R0, RZ, 0x1, P2 ;  /* 0x000000ff00007211 */ /* 0x000fe400010f0eff */
[----:B------:R-:W-:-:S04]  /*7090*/  LEA R4, P2, R3, UR4, 0x2 ;  /* 0x0000000403047c11 */ /* 0x000fc8000f8410ff */
[----:B------:R-:W-:-:S05]  /*70a0*/  LEA.HI.X R5, R3, UR5, R0, 0x2, P2 ;  /* 0x0000000503057c11 */ /* 0x000fca00090f1400 */
[----:B------:R2:W-:Y:S04]  /*70b0*/  @!P0 STG.E desc[UR52][R4.64], R11 ;  /* 0x0000000b04008986 */ /* 0x0005e8000c101934 */
[----:B------:R2:W-:Y:S02]  /*70c0*/  @!P1 STG.E desc[UR52][R4.64+0x20], R9 ;  /* 0x0000200904009986 */ /* 0x0005e4000c101934 */
.L_x_53:
[----:B------:R-:W-:Y:S05]  /*70d0*/  BSYNC B0 ;  /* 0x0000000000007941 */ /* 0x000fea0003800000 */
.L_x_52:
[----:B------:R-:W-:Y:S01]  /*70e0*/  ULDC.64 UR4, c[0x0][0x730] ;  /* 0x0001cc0000047ab9 */ /* 0x000fe20000000a00 */
[-C--:B------:R-:W-:Y:S01]  /*70f0*/  FMUL R90, R90, R10.reuse ;  /* 0x0000000a5a5a7220 */ /* 0x080fe20000400000 */
[----:B------:R-:W-:Y:S01]  /*7100*/  ISETP.NE.U32.AND P0, PT, RZ, UR4, PT ;  /* 0x00000004ff007c0c */ /* 0x000fe2000bf05070 */
[-C--:B------:R-:W-:Y:S01]  /*7110*/  FMUL R91, R91, R10.reuse ;  /* 0x0000000a5b5b7220 */ /* 0x080fe20000400000 */
[-C--:B------:R-:W-:Y:S01]  /*7120*/  FMUL R94, R94, R10.reuse ;  /* 0x0000000a5e5e7220 */ /* 0x080fe20000400000 */
[-C--:B------:R-:W-:Y:S01]  /*7130*/  FMUL R95, R95, R10.reuse ;  /* 0x0000000a5f5f7220 */ /* 0x080fe20000400000 */
[----:B------:R-:W-:Y:S01]  /*7140*/  ISETP.NE.AND.EX P0, PT, RZ, UR5, PT, P0 ;  /* 0x00000005ff007c0c */ /* 0x000fe2000bf05300 */
        /* <DEDUP_REMOVED lines=28> */
[----:B------:R-:W-:Y:S06]  /*7310*/  @P0 BRA `(.L_x_54) ;  /* 0x0000000000240947 */ /* 0x000fec0003800000 */
[----:B------:R-:W-:Y:S02]  /*7320*/  ULDC.64 UR4, c[0x0][0x728] ;  /* 0x0001ca0000047ab9 */ /* 0x000fe40000000a00 */
[----:B------:R-:W-:-:S04]  /*7330*/  ISETP.NE.U32.AND P0, PT, RZ, UR4, PT ;  /* 0x00000004ff007c0c */ /* 0x000fc8000bf05070 */
[----:B------:R-:W-:-:S13]  /*7340*/  ISETP.NE.AND.EX P0, PT, RZ, UR5, PT, P0 ;  /* 0x00000005ff007c0c */ /* 0x000fda000bf05300 */
[----:B------:R-:W-:Y:S05]  /*7350*/  @!P0 BRA `(.L_x_55) ;  /* 0x00000000000c8947 */ /* 0x000fea0003800000 */
[----:B--2---:R-:W2:Y:S02]  /*7360*/  LDC.64 R4, c[0x0][0x728] ;  /* 0x0001ca00ff047b82 */ /* 0x004ea40000000a00 */
[----:B--2---:R3:W5:Y:S01]  /*7370*/  LDG.E R18, desc[UR52][R4.64] ;  /* 0x0000003404127981 */ /* 0x004762000c1e1900 */
[----:B------:R-:W-:Y:S05]  /*7380*/  BRA `(.L_x_54) ;  /* 0x0000000000087947 */ /* 0x000fea0003800000 */
.L_x_55:
[----:B------:R-:W-:Y:S02]  /*7390*/  ULDC UR4, c[0x0][0x720] ;  /* 0x0001c80000047ab9 */ /* 0x000fe40000000800 */
[----:B------:R-:W-:-:S07]  /*73a0*/  MOV R18, UR4 ;  /* 0x0000000400127c02 */ /* 0x000fce0008000f00 */
.L_x_54:
[----:B-1----:R-:W-:-:S04]  /*73b0*/  MOV R0, RZ ;  /* 0x000000ff00007202 */ /* 0x002fc80000000f00 */
[----:B------:R-:W-:-:S13]  /*73c0*/  LOP3.LUT P0, RZ, R0, 0x1bf, RZ, 0xc0, !PT ;  /* 0x000001bf00ff7812 */ /* 0x000fda000780c0ff */
[----:B------:R-:W-:Y:S05]  /*73d0*/  @!P0 BRA `(.L_x_56) ;  /* 0x0000000000408947 */ /* 0x000fea0003800000 */
[----:B------:R-:W-:Y:S01]  /*73e0*/  MOV R0, 0x0 ;  /* 0x0000000000007802 */ /* 0x000fe20000000f00 */
[----:B------:R-:W-:Y:S01]  /*73f0*/  ULDC.64 UR4, c[0x4][0x70] ;  /* 0x01001c0000047ab9 */ /* 0x000fe20000000a00 */
[----:B------:R-:W-:Y:S01]  /*7400*/  ULDC.64 UR6, c[0x4][0x8] ;  /* 0x0100020000067ab9 */ /* 0x000fe20000000a00 */
[----:B--23--:R-:W-:Y:S01]  /*7410*/  MOV R4, UR4 ;  /* 0x0000000400047c02 */ /* 0x00cfe20008000f00 */
[----:B------:R1:W2:Y:S01]  /*7420*/  LDC.64 R14, c[0x4][R0] ;  /* 0x01000000000e7b82 */ /* 0x0002a20000000a00 */
[----:B------:R-:W-:Y:S01]  /*7430*/  MOV R5, UR5 ;  /* 0x0000000500057c02 */ /* 0x000fe20008000f00 */
[----:B------:R-:W-:Y:S01]  /*7440*/  ULDC.64 UR4, c[0x4][0x78] ;  /* 0x01001e0000047ab9 */ /* 0x000fe20000000a00 */
[----:B------:R-:W-:Y:S02]  /*7450*/  MOV R10, UR6 ;  /* 0x00000006000a7c02 */ /* 0x000fe40008000f00 */
[----:B------:R-:W-:Y:S02]  /*7460*/  MOV R6, UR4 ;  /* 0x0000000400067c02 */ /* 0x000fe40008000f00 */
[----:B------:R-:W-:-:S02]  /*7470*/  MOV R7, UR5 ;  /* 0x0000000500077c02 */ /* 0x000fc40008000f00 */
[----:B------:R-:W-:Y:S02]  /*7480*/  MOV R11, UR7 ;  /* 0x00000007000b7c02 */ /* 0x000fe40008000f00 */
[----:B------:R-:W-:Y:S02]  /*7490*/  MOV R8, 0x70 ;  /* 0x0000007000087802 */ /* 0x000fe40000000f00 */
[----:B------:R-:W-:Y:S02]  /*74a0*/  MOV R12, 0x1 ;  /* 0x00000001000c7802 */ /* 0x000fe40000000f00 */
[----:B-1----:R-:W-:-:S07]  /*74b0*/  MOV R13, RZ ;  /* 0x000000ff000d7202 */ /* 0x002fce0000000f00 */
[----:B------:R-:W-:-:S07]  /*74c0*/  LEPC R20, `(.L_x_56) ;  /* 0x000000001014794e */ /* 0x000fce0000000000 */
[----:B--2--5:R-:W-:Y:S05]  /*74d0*/  CALL.ABS.NOINC R14 ;  /* 0x000000000e007343 */ /* 0x024fea0003c00000 */
.L_x_56:
[----:B------:R-:W1:Y:S01]  /*74e0*/  S2R R3, SR_CgaCtaId ;  /* 0x0000000000037919 */ /* 0x000e620000008800 */
[----:B------:R-:W-:Y:S02]  /*74f0*/  MOV R0, 0x400 ;  /* 0x0000040000007802 */ /* 0x000fe40000000f00 */
[----:B--23--:R-:W-:Y:S02]  /*7500*/  MOV R5, UR48 ;  /* 0x0000003000057c02 */ /* 0x00cfe40008000f00 */
[----:B-1----:R-:W-:-:S05]  /*7510*/  LEA R0, R3, R0, 0x18 ;  /* 0x0000000003007211 */ /* 0x002fca00078ec0ff */
[----:B------:R-:W-:-:S05]  /*7520*/  IMAD R22, R5, 0x2200, R0 ;  /* 0x0000220005167824 */ /* 0x000fca00078e0200 */
[----:B------:R-:W-:-:S04]  /*7530*/  IADD3 R23, R22, 0x2de00, RZ ;  /* 0x0002de0016177810 */ /* 0x000fc80007ffe0ff */
[----:B------:R-:W-:-:S13]  /*7540*/  LOP3.LUT P0, RZ, R23, 0x1b0, RZ, 0xc0, !PT ;  /* 0x000001b017ff7812 */ /* 0x000fda000780c0ff */
[----:B------:R-:W-:Y:S05]  /*7550*/  @!P0 BRA `(.L_x_57) ;  /* 0x0000000000408947 */ /* 0x000fea0003800000 */
[----:B------:R-:W-:Y:S01]  /*7560*/  MOV R0, 0x0 ;  /* 0x0000000000007802 */ /* 0x000fe20000000f00 */
[----:B------:R-:W-:Y:S01]  /*7570*/  ULDC.64 UR4, c[0x4][0x70] ;  /* 0x01001c0000047ab9 */ /* 0x000fe20000000a00 */
[----:B------:R-:W-:Y:S01]  /*7580*/  ULDC.64 UR6, c[0x4][0x78] ;  /* 0x01001e0000067ab9 */ /* 0x000fe20000000a00 */
[----:B------:R-:W-:Y:S01]  /*7590*/  MOV R4, UR4 ;  /* 0x0000000400047c02 */ /* 0x000fe20008000f00 */
        /* <DEDUP_REMOVED lines=12> */
.L_x_57:
[C---:B------:R-:W-:Y:S01]  /*7660*/  SHF.L.U32 R0, R2.reuse, 0x4, RZ ;  /* 0x0000000402007819 */ /* 0x040fe200000006ff */
[----:B------:R-:W-:Y:S01]  /*7670*/  ULDC.64 UR4, c[0x0][0x730] ;  /* 0x0001cc0000047ab9 */ /* 0x000fe20000000a00 */
[----:B------:R-:W-:Y:S02]  /*7680*/  SHF.L.U32 R3, R2, 0x5, RZ ;  /* 0x0000000502037819 */ /* 0x000fe400000006ff */
[----:B------:R-:W-:Y:S02]  /*7690*/  LOP3.LUT R0, R0, 0x600, RZ, 0xc0, !PT ;  /* 0x0000060000007812 */ /* 0x000fe400078ec0ff */
[----:B------:R-:W-:Y:S02]  /*76a0*/  LOP3.LUT R4, R3, 0xc0, RZ, 0xc0, !PT ;  /* 0x000000c003047812 */ /* 0x000fe400078ec0ff */
[--C-:B------:R-:W-:Y:S02]  /*76b0*/  LOP3.LUT R0, R0, 0x20, R3.reuse, 0xf8, !PT ;  /* 0x0000002000007812 */ /* 0x100fe400078ef803 */
[----:B------:R-:W-:Y:S01]  /*76c0*/  ISETP.NE.U32.AND P0, PT, RZ, UR4, PT ;  /* 0x00000004ff007c0c */ /* 0x000fe2000bf05070 */
[----:B------:R-:W-:Y:S01]  /*76d0*/  ULDC UR4, c[0x0][0x720] ;  /* 0x0001c80000047ab9 */ /* 0x000fe20000000800 */
[----:B------:R-:W-:-:S02]  /*76e0*/  LOP3.LUT R3, R0, 0x100, R3, 0xf8, !PT ;  /* 0x0000010000037812 */ /* 0x000fc400078ef803 */
[----:B------:R-:W-:Y:S02]  /*76f0*/  LOP3.LUT R0, R2, 0x7f, RZ, 0xc0, !PT ;  /* 0x0000007f02007812 */ /* 0x000fe400078ec0ff */
[----:B------:R-:W-:Y:S02]  /*7700*/  SHF.R.U32.HI R5, RZ, 0x1, R2 ;  /* 0x00000001ff057819 */ /* 0x000fe40000011602 */
[----:B------:R-:W-:Y:S02]  /*7710*/  ISETP.NE.AND.EX P0, PT, RZ, UR5, PT, P0 ;  /* 0x00000005ff007c0c */ /* 0x000fe4000bf05300 */
[----:B------:R-:W-:Y:S02]  /*7720*/  IADD3 R0, R0, 0x1f, RZ ;  /* 0x0000001f00007810 */ /* 0x000fe40007ffe0ff */
[----:B------:R-:W-:Y:S02]  /*7730*/  LOP3.LUT R4, R4, 0x8, R5, 0xf8, !PT ;  /* 0x0000000804047812 */ /* 0x000fe400078ef805 */
[----:B------:R-:W-:-:S02]  /*7740*/  SHF.L.U32 R5, R2, 0x2, RZ ;  /* 0x0000000202057819 */ /* 0x000fc400000006ff */
[----:B-----5:R-:W-:Y:S02]  /*7750*/  FSEL R43, R18, UR4, !P0 ;  /* 0x00000004122b7c08 */ /* 0x020fe4000c000000 */
[----:B------:R-:W-:Y:S02]  /*7760*/  ISETP.GT.U32.AND P1, PT, R0, 0x3e, PT ;  /* 0x0000003e0000780c */ /* 0x000fe40003f24070 */
[----:B------:R-:W-:Y:S01]  /*7770*/  LOP3.LUT R4, R4, 0x18, R5, 0x78, !PT ;  /* 0x0000001804047812 */ /* 0x000fe200078e7805 */
[-C--:B------:R-:W-:Y:S01]  /*7780*/  FMUL R5, R90, R43.reuse ;  /* 0x0000002b5a057220 */ /* 0x080fe20000400000 */
[-C--:B------:R-:W-:Y:S01]  /*7790*/  FMUL R0, R91, R43.reuse ;  /* 0x0000002b5b007220 */ /* 0x080fe20000400000 */
[-C--:B------:R-:W-:Y:S01]  /*77a0*/  FMUL R7, R94, R43.reuse ;  /* 0x0000002b5e077220 */ /* 0x080fe20000400000 */
[----:B------:R-:W-:Y:S01]  /*77b0*/  LOP3.LUT R3, R3, R4, RZ, 0xfc, !PT ;  /* 0x0000000403037212 */ /* 0x000fe200078efcff */
        /* <DEDUP_REMOVED lines=15> */
[----:B------:R-:W-:Y:S01]  /*78b0*/  LOP3.LUT P0, RZ, R2, 0x4, RZ, 0xc0, !PT ;  /* 0x0000000402ff7812 */ /* 0x000fe2000780c0ff */
[-C--:B------:R-:W-:Y:S01]  /*78c0*/  FMUL R104, R104, R43.reuse ;  /* 0x0000002b68687220 */ /* 0x080fe20000400000 */
[----:B------:R-:W-:Y:S01]  /*78d0*/  MOV R0, 0x20 ;  /* 0x0000002000007802 */ /* 0x000fe20000000f00 */
[----:B------:R-:W-:Y:S01]  /*78e0*/  FMUL R13, R107, R43 ;  /* 0x0000002b6b0d7220 */ /* 0x000fe20000400000 */
[----:B------:R-:W-:Y:S01]  /*78f0*/  F2FP.BF16.F32.PACK_AB R7, R8, R7 ;  /* 0x000000070807723e */ /* 0x000fe200000010ff */
[----:B------:R-:W-:Y:S01]  /*7900*/  FMUL R14, R106, R43 ;  /* 0x0000002b6a0e7220 */ /* 0x000fe20000400000 */
[----:B------:R-:W-:Y:S01]  /*7910*/  F2FP.BF16.F32.PACK_AB R9, R10, R9 ;  /* 0x000000090a09723e */ /* 0x000fe200000010ff */
        /* <DEDUP_REMOVED lines=49> */
[----:B------:R-:W-:Y:S02]  /*7c30*/  SEL R0, R0, 0xffffffe0, !P0 ;  /* 0xffffffe000007807 */ /* 0x000fe40004000000 */
[C---:B------:R-:W-:Y:S02]  /*7c40*/  LEA R23, R3.reuse, R23, 0x1 ;  /* 0x0000001703177211 */ /* 0x040fe400078e08ff */
[----:B------:R-:W-:Y:S01]  /*7c50*/  LEA R12, R3, R22, 0x1 ;  /* 0x00000016030c7211 */ /* 0x000fe200078e08ff */
[----:B------:R-:W-:Y:S06]  /*7c60*/  @P1 BRA `(.L_x_58) ;  /* 0x0000000000041947 */ /* 0x000fec0003800000 */
[----:B------:R-:W-:-:S04]  /*7c70*/  DEPBAR.LE SB0, 0x1 ;  /* 0x000080400000791a */ /* 0x000fc80000000000 */
.L_x_58:
[----:B------:R-:W-:Y:S05]  /*7c80*/  WARPSYNC.ALL ;  /* 0x0000000000007948 */ /* 0x000fea0003800000 */
[----:B------:R-:W-:Y:S01]  /*7c90*/  BAR.SYNC.DEFER_BLOCKING 0x1, 0x80 ;  /* 0x0042000000007b1d */ /* 0x000fe20000010000 */
[----:B------:R-:W-:Y:S02]  /*7ca0*/  IADD3 R3, R23, R0, RZ ;  /* 0x0000000017037210 */ /* 0x000fe40007ffe0ff */
[----:B------:R-:W-:Y:S02]  /*7cb0*/  F2FP.BF16.F32.PACK_AB R104, R105, R104 ;  /* 0x000000686968723e */ /* 0x000fe400000010ff */
[----:B------:R-:W-:Y:S01]  /*7cc0*/  F2FP.BF16.F32.PACK_AB R112, R113, R112 ;  /* 0x000000707170723e */ /* 0x000fe200000010ff */
[----:B------:R-:W-:Y:S01]  /*7cd0*/  BSSY B0, `(.L_x_59) ;  /* 0x000001d000007945 */ /* 0x000fe20003800000 */
[----:B------:R-:W-:-:S02]  /*7ce0*/  F2FP.BF16.F32.PACK_AB R105, R13, R14 ;  /* 0x0000000e0d69723e */ /* 0x000fc400000010ff */
[----:B------:R-:W-:Y:S02]  /*7cf0*/  F2FP.BF16.F32.PACK_AB R106, R109, R108 ;  /* 0x0000006c6d6a723e */ /* 0x000fe400000010ff */
[----:B------:R-:W-:Y:S02]  /*7d00*/  F2FP.BF16.F32.PACK_AB R107, R15, R20 ;  /* 0x000000140f6b723e */ /* 0x000fe400000010ff */
[----:B------:R-:W-:Y:S02]  /*7d10*/  F2FP.BF16.F32.PACK_AB R113, R21, R24 ;  /* 0x000000181571723e */ /* 0x000fe400000010ff */
[----:B------:R-:W-:Y:S02]  /*7d20*/  F2FP.BF16.F32.PACK_AB R114, R117, R116 ;  /* 0x000000747572723e */ /* 0x000fe400000010ff */
[----:B------:R-:W-:Y:S02]  /*7d30*/  F2FP.BF16.F32.PACK_AB R115, R25, R26 ;  /* 0x0000001a1973723e */ /* 0x000fe400000010ff */
[----:B------:R-:W-:Y:S01]  /*7d40*/  IADD3 R0, R0, 0x1000, R23 ;  /* 0x0000100000007810 */ /* 0x000fe20007ffe017 */
[----:B------:R1:W-:Y:S04]  /*7d50*/  STSM.16.M88.4 [R12+0x2de00], R4 ;  /* 0x02de00040c007844 */ /* 0x0003e80000000200 */
[----:B------:R1:W-:Y:S01]  /*7d60*/  STSM.16.M88.4 [R3], R8 ;  /* 0x0000000803007844 */ /* 0x0003e20000000200 */
[----:B------:R-:W-:Y:S01]  /*7d70*/  @!PT LDS RZ, [RZ] ;  /* 0x00000000fffff984 */ /* 0x000fe20000000800 */
[----:B------:R-:W-:Y:S01]  /*7d80*/  @!PT LDS RZ, [RZ] ;  /* 0x00000000fffff984 */ /* 0x000fe20000000800 */
[----:B------:R-:W-:Y:S01]  /*7d90*/  @!PT LDS RZ, [RZ] ;  /* 0x00000000fffff984 */ /* 0x000fe20000000800 */
[----:B------:R-:W-:Y:S01]  /*7da0*/  @!PT LDS RZ, [RZ] ;  /* 0x00000000fffff984 */ /* 0x000fe20000000800 */
[----:B------:R2:W-:Y:S06]  /*7db0*/  MEMBAR.ALL.CTA ;  /* 0x0000000000007992 */ /* 0x0005ec0000008000 */
[----:B--2---:R-:W2:Y:S02]  /*7dc0*/  FENCE.VIEW.ASYNC.S ;  /* 0x00000000000073c6 */ /* 0x004ea40000000000 */
[----:B--2---:R-:W-:Y:S06]  /*7dd0*/  BAR.SYNC.DEFER_BLOCKING 0x1, 0x80 ;  /* 0x0042000000007b1d */ /* 0x004fec0000010000 */
[----:B------:R-:W-:Y:S05]  /*7de0*/  @P1 BRA `(.L_x_60) ;  /* 0x00000000002c1947 */ /* 0x000fea0003800000 */
[----:B------:R-:W-:Y:S01]  /*7df0*/  R2UR UR40, R22 ;  /* 0x00000000162872ca */ /* 0x000fe200000e0000 */
[----:B------:R-:W-:Y:S02]  /*7e00*/  UIADD3 UR43, -UR45, URZ, URZ ;  /* 0x0000003f2d2b7290 */ /* 0x000fe4000fffe13f */
[----:B------:R-:W-:Y:S01]  /*7e10*/  UIADD3 UR6, UP0, UR50, 0x670, URZ ;  /* 0x0000067032067890 */ /* 0x000fe2000ff1e03f */
[----:B------:R-:W-:Y:S01]  /*7e20*/  ULDC UR4, c[0x0][0xa10] ;  /* 0x0002840000047ab9 */ /* 0x000fe20000000800 */
[----:B------:R-:W-:Y:S01]  /*7e30*/  UMOV UR41, URZ ;  /* 0x0000003f00297c82 */ /* 0x000fe20008000000 */
[----:B------:R-:W-:Y:S02]  /*7e40*/  UIMAD UR43, UR4, UR43, UR39 ;  /* 0x0000002b042b72a4 */ /* 0x000fe4000f8e0227 */
[----:B------:R-:W-:-:S05]  /*7e50*/  UIADD3.X UR7, URZ, UR51, URZ, UP0, !UPT ;  /* 0x000000333f077290 */ /* 0x000fca00087fe43f */
[----:B------:R-:W-:-:S09]  /*7e60*/  UIADD3 UR40, UR40, 0x2de00, URZ ;  /* 0x0002de0028287890 */ /* 0x000fd2000fffe03f */
[----:B------:R2:W-:Y:S01]  /*7e70*/  UTMASTG.4D [UR40], [UR6] ;  /* 0x00000028060073b5 */ /* 0x0005e20008018000 */
[----:B------:R0:W-:Y:S01]  /*7e80*/  UTMACMDFLUSH ;  /* 0x00000000000079b7 */ /* 0x0001e20000000000 */
[----:B--2---:R-:W-:-:S04]  /*7e90*/  DEPBAR.LE SB0, 0x1 ;  /* 0x000080400000791a */ /* 0x004fc80000000000 */
.L_x_60:
[----:B------:R-:W-:Y:S05]  /*7ea0*/  BSYNC B0 ;  /* 0x0000000000007941 */ /* 0x000fea0003800000 */
.L_x_59:
[----:B------:R-:W-:Y:S01]  /*7eb0*/  BAR.SYNC.DEFER_BLOCKING 0x1, 0x80 ;  /* 0x0042000000007b1d */ /* 0x000fe20000010000 */
[----:B------:R-:W-:Y:S02]  /*7ec0*/  F2FP.BF16.F32.PACK_AB R120, R121, R120 ;  /* 0x000000787978723e */ /* 0x000fe400000010ff */
[----:B------:R-:W-:Y:S02]  /*7ed0*/  F2FP.BF16.F32.PACK_AB R128, R129, R128 ;  /* 0x000000808180723e */ /* 0x000fe400000010ff */
[----:B------:R-:W-:Y:S01]  /*7ee0*/  F2FP.BF16.F32.PACK_AB R121, R27, R28 ;  /* 0x0000001c1b79723e */ /* 0x000fe200000010ff */
[----:B------:R-:W-:Y:S01]  /*7ef0*/  BSSY B0, `(.L_x_61) ;  /* 0x000001b000007945 */ /* 0x000fe20003800000 */
[----:B------:R-:W-:Y:S02]  /*7f00*/  F2FP.BF16.F32.PACK_AB R122, R125, R124 ;  /* 0x0000007c7d7a723e */ /* 0x000fe400000010ff */
[----:B------:R-:W-:Y:S02]  /*7f10*/  F2FP.BF16.F32.PACK_AB R123, R29, R30 ;  /* 0x0000001e1d7b723e */ /* 0x000fe400000010ff */
[----:B------:R-:W-:-:S02]  /*7f20*/  F2FP.BF16.F32.PACK_AB R129, R31, R32 ;  /* 0x000000201f81723e */ /* 0x000fc400000010ff */
[----:B------:R-:W-:Y:S02]  /*7f30*/  F2FP.BF16.F32.PACK_AB R130, R133, R132 ;  /* 0x000000848582723e */ /* 0x000fe400000010ff */
[----:B------:R-:W-:Y:S01]  /*7f40*/  F2FP.BF16.F32.PACK_AB R131, R33, R34 ;  /* 0x000000222183723e */ /* 0x000fe200000010ff */
[----:B------:R2:W-:Y:S04]  /*7f50*/  STSM.16.M88.4 [R23+0x1000], R104 ;  /* 0x0010006817007844 */ /* 0x0005e80000000200 */
[----:B------:R2:W-:Y:S01]  /*7f60*/  STSM.16.M88.4 [R0], R112 ;  /* 0x0000007000007844 */ /* 0x0005e20000000200 */
[----:B------:R-:W-:Y:S01]  /*7f70*/  @!PT LDS RZ, [RZ] ;  /* 0x00000000fffff984 */ /* 0x000fe20000000800 */
[----:B------:R-:W-:Y:S01]  /*7f80*/  @!PT LDS RZ, [RZ] ;  /* 0x00000000fffff984 */ /* 0x000fe20000000800 */
[----:B------:R-:W-:Y:S01]  /*7f90*/  @!PT LDS RZ, [RZ] ;  /* 0x00000000fffff984 */ /* 0x000fe20000000800 */
[----:B------:R-:W-:Y:S01]  /*7fa0*/  @!PT LDS RZ, [RZ] ;  /* 0x00000000fffff984 */ /* 0x000fe20000000800 */
[----:B------:R3:W-:Y:S06]  /*7fb0*/  MEMBAR.ALL.CTA ;  /* 0x0000000000007992 */ /* 0x0007ec0000008000 */
[----:B---3--:R-:W3:Y:S02]  /*7fc0*/  FENCE.VIEW.ASYNC.S ;  /* 0x00000000000073c6 */ /* 0x008ee40000000000 */
[----:B---3--:R-:W-:Y:S06]  /*7fd0*/  BAR.SYNC.DEFER_BLOCKING 0x1, 0x80 ;  /* 0x0042000000007b1d */ /* 0x008fec0000010000 */
[----:B------:R-:W-:Y:S05]  /*7fe0*/  @P1 BRA `(.L_x_62) ;  /* 0x00000000002c1947 */ /* 0x000fea0003800000 */
[----:B------:R-:W-:Y:S01]  /*7ff0*/  R2UR UR40, R22 ;  /* 0x00000000162872ca */ /* 0x000fe200000e0000 */
[----:B------:R-:W-:Y:S02]  /*8000*/  UIADD3 UR43, -UR45, URZ, URZ ;  /* 0x0000003f2d2b7290 */ /* 0x000fe4000fffe13f */
[----:B------:R-:W-:Y:S01]  /*8010*/  UIADD3 UR6, UP0, UR50, 0x670, URZ ;  /* 0x0000067032067890 */ /* 0x000fe2000ff1e03f */
[----:B------:R-:W-:Y:S01]  /*8020*/  ULDC UR4, c[0x0][0xa10] ;  /* 0x0002840000047ab9 */ /* 0x000fe20000000800 */
[----:B------:R-:W-:Y:S01]  /*8030*/  UMOV UR41, 0x20 ;  /* 0x0000002000297882 */ /* 0x000fe20000000000 */
[----:B------:R-:W-:Y:S02]  /*8040*/  UIMAD UR43, UR4, UR43, UR39 ;  /* 0x0000002b042b72a4 */ /* 0x000fe4000f8e0227 */
[----:B------:R-:W-:-:S05]  /*8050*/  UIADD3.X UR7, URZ, UR51, URZ, UP0, !UPT ;  /* 0x000000333f077290 */ /* 0x000fca00087fe43f */
[----:B------:R-:W-:-:S09]  /*8060*/  UIADD3 UR40, UR40, 0x2ee00, URZ ;  /* 0x0002ee0028287890 */ /* 0x000fd2000fffe03f */
[----:B------:R3:W-:Y:S01]  /*8070*/  UTMASTG.4D [UR40], [UR6] ;  /* 0x00000028060073b5 */ /* 0x0007e20008018000 */
[----:B------:R0:W-:Y:S01]  /*8080*/  UTMACMDFLUSH ;  /* 0x00000000000079b7 */ /* 0x0001e20000000000 */
[----:B---3--:R-:W-:-:S04]  /*8090*/  DEPBAR.LE SB0, 0x1 ;  /* 0x000080400000791a */ /* 0x008fc80000000000 */
.L_x_62:
[----:B------:R-:W-:Y:S05]  /*80a0*/  BSYNC B0 ;  /* 0x0000000000007941 */ /* 0x000fea0003800000 */
.L_x_61:
        /* <DEDUP_REMOVED lines=10> */
[----:B------:R3:W-:Y:S04]  /*8150*/  STSM.16.M88.4 [R23], R120 ;  /* 0x0000007817007844 */ /* 0x0007e80000000200 */
[----:B------:R3:W-:Y:S01]  /*8160*/  STSM.16.M88.4 [R3], R128 ;  /* 0x0000008003007844 */ /* 0x0007e20000000200 */
[----:B------:R-:W-:Y:S01]  /*8170*/  @!PT LDS RZ, [RZ] ;  /* 0x00000000fffff984 */ /* 0x000fe20000000800 */
[----:B------:R-:W-:Y:S01]  /*8180*/  @!PT LDS RZ, [RZ] ;  /* 0x00000000fffff984 */ /* 0x000fe20000000800 */
[----:B------:R-:W-:Y:S01]  /*8190*/  @!PT LDS RZ, [RZ] ;  /* 0x00000000fffff984 */ /* 0x000fe20000000800 */
[----:B------:R-:W-:Y:S01]  /*81a0*/  @!PT LDS RZ, [RZ] ;  /* 0x00000000fffff984 */ /* 0x000fe20000000800 */
[----:B------:R4:W-:Y:S06]  /*81b0*/  MEMBAR.ALL.CTA ;  /* 0x0000000000007992 */ /* 0x0009ec0000008000 */
[----:B----4-:R-:W4:Y:S02]  /*81c0*/  FENCE.VIEW.ASYNC.S ;  /* 0x00000000000073c6 */ /* 0x010f240000000000 */
[----:B----4-:R-:W-:Y:S06]  /*81d0*/  BAR.SYNC.DEFER_BLOCKING 0x1, 0x80 ;  /* 0x0042000000007b1d */ /* 0x010fec0000010000 */
[----:B------:R-:W-:Y:S05]  /*81e0*/  @P1 BRA `(.L_x_64) ;  /* 0x0000000000341947 */ /* 0x000fea0003800000 */
[----:B------:R-:W-:Y:S01]  /*81f0*/  R2UR UR8, R22 ;  /* 0x00000000160872ca */ /* 0x000fe200000e0000 */
[----:B------:R-:W-:Y:S02]  /*8200*/  UIADD3 UR11, -UR45, URZ, URZ ;  /* 0x0000003f2d0b7290 */ /* 0x000fe4000fffe13f */
[----:B------:R-:W-:Y:S01]  /*8210*/  UIADD3 UR6, UP0, UR50, 0x670, URZ ;  /* 0x0000067032067890 */ /* 0x000fe2000ff1e03f */
[----:B------:R-:W-:Y:S01]  /*8220*/  ULDC UR4, c[0x0][0xa10] ;  /* 0x0002840000047ab9 */ /* 0x000fe20000000800 */
[----:B------:R-:W-:Y:S01]  /*8230*/  UMOV UR9, 0x40 ;  /* 0x0000004000097882 */ /* 0x000fe20000000000 */
[----:B------:R-:W-:Y:S02]  /*8240*/  UIMAD UR11, UR4, UR11, UR39 ;  /* 0x0000000b040b72a4 */ /* 0x000fe4000f8e0227 */
[----:B------:R-:W-:Y:S01]  /*8250*/  UIADD3.X UR7, URZ, UR51, URZ, UP0, !UPT ;  /* 0x000000333f077290 */ /* 0x000fe200087fe43f */
[----:B------:R-:W-:Y:S01]  /*8260*/  UMOV UR10, UR42 ;  /* 0x0000002a000a7c82 */ /* 0x000fe20008000000 */
[----:B------:R-:W-:-:S03]  /*8270*/  UMOV UR12, UR44 ;  /* 0x0000002c000c7c82 */ /* 0x000fc60008000000 */
[----:B------:R-:W-:-:S09]  /*8280*/  UIADD3 UR8, UR8, 0x2de00, URZ ;  /* 0x0002de0008087890 */ /* 0x000fd2000fffe03f */
[----:B------:R4:W-:Y:S01]  /*8290*/  UTMASTG.4D [UR8], [UR6] ;  /* 0x00000008060073b5 */ /* 0x0009e20008018000 */
[----:B------:R0:W-:Y:S01]  /*82a0*/  UTMACMDFLUSH ;  /* 0x00000000000079b7 */ /* 0x0001e20000000000 */
[----:B----4-:R-:W-:-:S04]  /*82b0*/  DEPBAR.LE SB0, 0x1 ;  /* 0x000080400000791a */ /* 0x010fc80000000000 */
.L_x_64:
[----:B------:R-:W-:Y:S05]  /*82c0*/  BSYNC B0 ;  /* 0x0000000000007941 */ /* 0x000fea0003800000 */
.L_x_63:
[----:B------:R-:W-:Y:S06]  /*82d0*/  BAR.SYNC.DEFER_BLOCKING 0x1, 0x80 ;  /* 0x0042000000007b1d */ /* 0x000fec0000010000 */
[----:B------:R-:W-:Y:S01]  /*82e0*/  BSSY B0, `(.L_x_65) ;  /* 0x0000017000007945 */ /* 0x000fe20003800000 */
[----:B------:R4:W-:Y:S04]  /*82f0*/  STSM.16.M88.4 [R23+0x1000], R136 ;  /* 0x0010008817007844 */ /* 0x0009e80000000200 */
[----:B------:R4:W-:Y:S01]  /*8300*/  STSM.16.M88.4 [R0], R144 ;  /* 0x0000009000007844 */ /* 0x0009e20000000200 */
[----:B------:R-:W-:Y:S01]  /*8310*/  @!PT LDS RZ, [RZ] ;  /* 0x00000000fffff984 */ /* 0x000fe20000000800 */
[----:B------:R-:W-:Y:S01]  /*8320*/  @!PT LDS RZ, [RZ] ;  /* 0x00000000fffff984 */ /* 0x000fe20000000800 */
[----:B------:R-:W-:Y:S01]  /*8330*/  @!PT LDS RZ, [RZ] ;  /* 0x00000000fffff984 */ /* 0x000fe20000000800 */
[----:B------:R-:W-:Y:S01]  /*8340*/  @!PT LDS RZ, [RZ] ;  /* 0x00000000fffff984 */ /* 0x000fe20000000800 */
[----:B------:R5:W-:Y:S06]  /*8350*/  MEMBAR.ALL.CTA ;  /* 0x0000000000007992 */ /* 0x000bec0000008000 */
[----:B-----5:R-:W5:Y:S02]  /*8360*/  FENCE.VIEW.ASYNC.S ;  /* 0x00000000000073c6 */ /* 0x020f640000000000 */
[----:B-----5:R-:W-:Y:S06]  /*8370*/  BAR.SYNC.DEFER_BLOCKING 0x1, 0x80 ;  /* 0x0042000000007b1d */ /* 0x020fec0000010000 */
        /* <DEDUP_REMOVED lines=11> */
[----:B------:R1:W-:Y:S02]  /*8430*/  UTMASTG.4D [UR8], [UR6] ;  /* 0x00000008060073b5 */ /* 0x0003e40008018000 */
[----:B-1----:R0:W-:Y:S02]  /*8440*/  UTMACMDFLUSH ;  /* 0x00000000000079b7 */ /* 0x0021e40000000000 */
.L_x_66:
[----:B------:R-:W-:Y:S05]  /*8450*/  BSYNC B0 ;  /* 0x0000000000007941 */ /* 0x000fea0003800000 */
.L_x_65:
[----:B------:R-:W5:Y:S01]  /*8460*/  S2UR UR6, SR_CgaCtaId ;  /* 0x00000000000679c3 */ /* 0x000f620000008800 */
[----:B------:R-:W-:Y:S01]  /*8470*/  ULEA UR4, UR48, 0xfffffff8, 0x3 ;  /* 0xfffffff830047891 */ /* 0x000fe2000f8e183f */
[----:B------:R-:W-:-:S04]  /*8480*/  DEPBAR.LE SB0, 0x0 ;  /* 0x000080000000791a */ /* 0x000fc80000000000 */
[----:B------:R-:W-:Y:S01]  /*8490*/  ULOP3.LUT UR4, UR4, 0x8, URZ, 0xc0, !UPT ;  /* 0x0000000804047892 */ /* 0x000fe2000f8ec03f */
[----:B------:R-:W-:Y:S01]  /*84a0*/  LOP3.LUT R19, R19, 0x1, RZ, 0x3c, !PT ;  /* 0x0000000113137812 */ /* 0x000fe200078e3cff */
[----:B------:R-:W-:Y:S02]  /*84b0*/  UMOV UR5, 0x400 ;  /* 0x0000040000057882 */ /* 0x000fe40000000000 */
[----:B------:R-:W-:-:S06]  /*84c0*/  ULOP3.LUT UR4, UR4, 0x18, URZ, 0x3c, !UPT ;  /* 0x0000001804047892 */ /* 0x000fcc000f8e3c3f */
[----:B--2-4-:R-:W-:Y:S01]  /*84d0*/  MOV R0, UR4 ;  /* 0x0000000400007c02 */ /* 0x014fe20008000f00 */
[----:B------:R-:W-:Y:S02]  /*84e0*/  ULDC UR4, c[0x0][0xc] ;  /* 0x0000030000047ab9 */ /* 0x000fe40000000800 */
[----:B------:R-:W-:Y:S01]  /*84f0*/  IADD3 R17, R17, UR4, RZ ;  /* 0x0000000411117c10 */ /* 0x000fe2000fffe0ff */
[----:B------:R-:W-:-:S03]  /*8500*/  ULDC UR4, c[0x0][0xa00] ;  /* 0x0002800000047ab9 */ /* 0x000fc60000000800 */
[----:B------:R-:W-:Y:S01]  /*8510*/  ISETP.GE.AND P0, PT, R17, UR4, PT ;  /* 0x0000000411007c0c */ /* 0x000fe2000bf06270 */
[----:B-----5:R-:W-:-:S09]  /*8520*/  ULEA UR5, UR6, UR5, 0x18 ;  /* 0x0000000506057291 */ /* 0x020fd2000f8ec03f */
[----:B------:R2:W-:Y:S03]  /*8530*/  SYNCS.ARRIVE.TRANS64.A1T0 RZ, [R0+UR5+0x34490], RZ ;  /* 0x034490ff00ff79a7 */ /* 0x0005e60008100005 */
[----:B------:R-:W-:Y:S05]  /*8540*/  @!P0 BRA `(.L_x_67) ;  /* 0xffffff8400bc8947 */ /* 0x000fea000383ffff */
[----:B------:R-:W-:Y:S05]  /*8550*/  EXIT ;  /* 0x000000000000794d */ /* 0x000fea0003800000 */
.L_x_6:
[----:B------:R-:W-:-:S08]  /*8560*/  NOP ;  /* 0x0000000000007918 */ /* 0x000fd00000000000 */
[----:B------:R-:W2:-:S00]  /*8570*/  USETMAXREG.DEALLOC.CTAPOOL 0x18 ;  /* 0x00000018000079c8 */ /* 0x000e8000080e0500 */
[----:B------:R-:W-:-:S13]  /*8580*/  PLOP3.LUT P3, PT, PT, PT, UP0, 0x80, 0x0 ;  /* 0x000000000000781c */ /* 0x000fda0003f6f008 */
[----:B--2---:R-:W-:Y:S05]  /*8590*/  @!P3 BRA `(.L_x_68) ;  /* 0x000000080064b947 */ /* 0x004fea0003800000 */
[----:B------:R-:W-:-:S13]  /*85a0*/  PLOP3.LUT P2, PT, PT, PT, UP1, 0x80, 0x0 ;  /* 0x000000000000781c */ /* 0x000fda0003f4f018 */
[----:B-1----:R-:W-:Y:S05]  /*85b0*/  @P2 EXIT ;  /* 0x000000000000294d */ /* 0x002fea0003800000 */
[----:B------:R-:W-:Y:S02]  /*85c0*/  ULDC UR4, c[0x0][0xa00] ;  /* 0x0002800000047ab9 */ /* 0x000fe40000000800 */
[----:B------:R-:W-:-:S13]  /*85d0*/  ISETP.GE.AND P2, PT, R17, UR4, PT ;  /* 0x0000000411007c0c */ /* 0x000fda000bf46270 */
[----:B------:R-:W-:Y:S05]  /*85e0*/  @P2 EXIT ;  /* 0x000000000000294d */ /* 0x000fea0003800000 */
[----:B------:R-:W-:Y:S01]  /*85f0*/  LOP3.LUT P2, RZ, R2, 0x1f, RZ, 0xc0, !PT ;  /* 0x0000001f02ff7812 */ /* 0x000fe2000784c0ff */
[----:B------:R-:W-:Y:S01]  /*8600*/  BSSY B0, `(.L_x_69) ;  /* 0x0000091000007945 */ /* 0x000fe20003800000 */
[----:B------:R-:W-:Y:S01]  /*8610*/  MOV R4, 0x1 ;  /* 0x0000000100047802 */ /* 0x000fe20000000f00 */
[----:B------:R-:W-:Y:S01]  /*8620*/  ULOP3.LUT UR18, UR46, 0x2, URZ, 0xfc, !UPT ;  /* 0x000000022e127892 */ /* 0x000fe2000f8efc3f */
[----:B------:R-:W-:Y:S01]  /*8630*/  PLOP3.LUT P0, PT, P2, P0, PT, 0x2a, 0x0 ;  /* 0x000000000000781c */ /* 0x000fe20001700572 */
[----:B------:R-:W-:Y:S01]  /*8640*/  ULDC UR19, c[0x0][0xc] ;  /* 0x0000030000137ab9 */ /* 0x000fe20000000800 */
[----:B------:R-:W-:Y:S01]  /*8650*/  MOV R0, RZ ;  /* 0x000000ff00007202 */ /* 0x000fe20000000f00 */
[----:B------:R-:W-:Y:S01]  /*8660*/  ULDC.64 UR16, c[0x0][0x198] ;  /* 0x0000660000107ab9 */ /* 0x000fe20000000a00 */
[----:B------:R-:W-:Y:S01]  /*8670*/  MOV R5, 0x1 ;  /* 0x0000000100057802 */ /* 0x000fe20000000f00 */
[----:B------:R-:W-:-:S08]  /*8680*/  ULDC UR20, c[0x0][0xa00] ;  /* 0x0002800000147ab9 */ /* 0x000fd00000000800 */
.L_x_84:
[----:B------:R-:W1:Y:S01]  /*8690*/  LDC R6, c[0x0][0xa04] ;  /* 0x00028100ff067b82 */ /* 0x000e620000000800 */
[----:B------:R-:W-:Y:S01]  /*86a0*/  MOV R7, R17 ;  /* 0x0000001100077202 */ /* 0x000fe20000000f00 */
[----:B------:R-:W-:-:S06]  /*86b0*/  UMOV UR4, 0xffffffff ;  /* 0xffffffff00047882 */ /* 0x000fcc0000000000 */
[----:B------:R-:W2:Y:S08]  /*86c0*/  LDC R10, c[0x0][0xa10] ;  /* 0x00028400ff0a7b82 */ /* 0x000eb00000000800 */
[----:B------:R-:W3:Y:S01]  /*86d0*/  LDC R13, c[0x0][0xa1c] ;  /* 0x00028700ff0d7b82 */ /* 0x000ee20000000800 */
[----:B-1----:R-:W-:Y:S02]  /*86e0*/  ISETP.NE.AND P2, PT, R6, 0x1, PT ;  /* 0x000000010600780c */ /* 0x002fe40003f45270 */
[----:B--2---:R-:W-:-:S11]  /*86f0*/  ISETP.NE.AND P3, PT, R10, 0x1, PT ;  /* 0x000000010a00780c */ /* 0x004fd60003f65270 */
[----:B------:R-:W1:Y:S01]  /*8700*/  @P2 LDC.64 R8, c[0x0][0xa08] ;  /* 0x00028200ff082b82 */ /* 0x000e620000000a00 */
[----:B---3--:R-:W-:-:S07]  /*8710*/  ISETP.NE.AND P4, PT, R13, 0x1, PT ;  /* 0x000000010d00780c */ /* 0x008fce0003f85270 */
[----:B------:R-:W2:Y:S08]  /*8720*/  @P3 LDC R12, c[0x0][0xa14] ;  /* 0x00028500ff0c3b82 */ /* 0x000eb00000000800 */
[----:B------:R-:W3:Y:S08]  /*8730*/  @P3 LDC R11, c[0x0][0xa18] ;  /* 0x00028600ff0b3b82 */ /* 0x000ef00000000800 */
[----:B------:R-:W4:Y:S01]  /*8740*/  @P4 LDC.64 R2, c[0x0][0xa20] ;  /* 0x00028800ff024b82 */ /* 0x000f220000000a00 */
[----:B-1----:R-:W-:-:S05]  /*8750*/  @P2 IMAD.HI.U32 R8, R17, R8, RZ ;  /* 0x0000000811082227 */ /* 0x002fca00078e00ff */
[----:B------:R-:W-:-:S04]  /*8760*/  @P2 SHF.R.U32.HI R7, RZ, R9, R8 ;  /* 0x00000009ff072219 */ /* 0x000fc80000011608 */
[----:B------:R-:W-:Y:S01]  /*8770*/  MOV R9, R7 ;  /* 0x0000000700097202 */ /* 0x000fe20000000f00 */
[----:B--2---:R-:W-:-:S05]  /*8780*/  @P3 IMAD.HI.U32 R8, R7, R12, RZ ;  /* 0x0000000c07083227 */ /* 0x004fca00078e00ff */
[----:B---3--:R-:W-:-:S05]  /*8790*/  @P3 SHF.R.U32.HI R9, RZ, R11, R8 ;  /* 0x0000000bff093219 */ /* 0x008fca0000011608 */
[----:B----4-:R-:W-:Y:S01]  /*87a0*/  @P4 IMAD.HI.U32 R8, R9, R2, RZ ;  /* 0x0000000209084227 */ /* 0x010fe200078e00ff */
[----:B------:R-:W-:-:S04]  /*87b0*/  MOV R2, R9 ;  /* 0x0000000900027202 */ /* 0x000fc80000000f00 */
[----:B------:R-:W-:Y:S02]  /*87c0*/  @P4 SHF.R.U32.HI R2, RZ, R3, R8 ;  /* 0x00000003ff024219 */ /* 0x000fe40000011608 */
[----:B------:R-:W-:Y:S02]  /*87d0*/  IADD3 R3, -R9, RZ, RZ ;  /* 0x000000ff09037210 */ /* 0x000fe40007ffe1ff */
[----:B------:R-:W-:-:S03]  /*87e0*/  IADD3 R2, -R2, RZ, RZ ;  /* 0x000000ff02027210 */ /* 0x000fc60007ffe1ff */
[----:B------:R-:W-:Y:S02]  /*87f0*/  IMAD R10, R10, R3, R7 ;  /* 0x000000030a0a7224 */ /* 0x000fe400078e0207 */
[----:B------:R-:W-:Y:S01]  /*8800*/  IMAD R2, R13, R2, R9 ;  /* 0x000000020d027224 */ /* 0x000fe200078e0209 */
[----:B------:R-:W-:Y:S06]  /*8810*/  BRA.DIV UR4, `(.L_x_70) ;  /* 0x0000001a04647947 */ /* 0x000fec000b800000 */
[----:B------:R-:W-:-:S13]  /*8820*/  ELECT P6, URZ, PT ;  /* 0x00000000003f782f */ /* 0x000fda00038c0000 */
.L_x_121:
[----:B------:R-:W-:Y:S01]  /*8830*/  IADD3 R3, -R7, RZ, RZ ;  /* 0x000000ff07037210 */ /* 0x000fe20007ffe1ff */
[----:B------:R-:W-:Y:S04]  /*8840*/  BSSY B1, `(.L_x_71) ;  /* 0x000002f000017945 */ /* 0x000fe80003800000 */
[----:B------:R-:W-:Y:S01]  /*8850*/  IMAD R3, R6, R3, R17 ;  /* 0x0000000306037224 */ /* 0x000fe200078e0211 */
[----:B------:R-:W-:-:S04]  /*8860*/  MOV R6, RZ ;  /* 0x000000ff00067202 */ /* 0x000fc80000000f00 */
[----:B------:R-:W-:Y:S01]  /*8870*/  SHF.L.U32 R3, R3, 0x7, RZ ;  /* 0x0000000703037819 */ /* 0x000fe200000006ff */
[----:B------:R-:W-:Y:S06]  /*8880*/  @!P6 BRA `(.L_x_72) ;  /* 0x0000000000a8e947 */ /* 0x000fec0003800000 */
[----:B------:R-:W1:Y:S01]  /*8890*/  S2R R7, SR_CgaCtaId ;  /* 0x0000000000077919 */ /* 0x000e620000008800 */
[----:B------:R-:W-:-:S04]  /*88a0*/  MOV R6, 0x400 ;  /* 0x0000040000067802 */ /* 0x000fc80000000f00 */
[----:B-1----:R-:W-:Y:S02]  /*88b0*/  LEA R9, R7, R6, 0x18 ;  /* 0x0000000607097211 */ /* 0x002fe400078ec0ff */
[----:B------:R-:W-:Y:S02]  /*88c0*/  SHF.L.U32 R6, R5, 0x1f, RZ ;  /* 0x0000001f05067819 */ /* 0x000fe400000006ff */
[----:B------:R-:W-:-:S04]  /*88d0*/  LEA R7, R0, R9, 0x3 ;  /* 0x0000000900077211 */ /* 0x000fc800078e18ff */
[----:B------:R-:W1:Y:S02]  /*88e0*/  SYNCS.PHASECHK.TRANS64.TRYWAIT P2, [R7+URZ+0x34460], R6 ;  /* 0x03446006070075a7 */ /* 0x000e64000804017f */
[----:B-1----:R-:W-:Y:S05]  /*88f0*/  @!P2 BRA `(.L_x_73) ;  /* 0x00000018004ca947 */ /* 0x002fea0003800000 */
.L_x_122:
[----:B------:R-:W-:Y:S01]  /*8900*/  UPRMT UR4, UR18, 0x9910, URZ ;  /* 0x0000991012047896 */ /* 0x000fe2000800003f */
[----:B-1----:R-:W-:-:S03]  /*8910*/  @P1 MOV R6, 0x4000 ;  /* 0x0000400000061802 */ /* 0x002fc60000000f00 */
[----:B------:R-:W-:Y:S01]  /*8920*/  UISETP.NE.AND UP0, UPT, UR4, 0x2, UPT ;  /* 0x000000020400788c */ /* 0x000fe2000bf05270 */
[----:B------:R1:W-:Y:S05]  /*8930*/  @P1 SYNCS.ARRIVE.TRANS64 RZ, [R7+URZ+0x34450], R6 ;  /* 0x0344500607ff19a7 */ /* 0x0003ea000800003f */
[----:B------:R-:W-:-:S13]  /*8940*/  PLOP3.LUT P2, PT, PT, PT, UP0, 0x80, 0x0 ;  /* 0x000000000000781c */ /* 0x000fda0003f4f008 */
[----:B-1----:R-:W-:Y:S05]  /*8950*/  @P2 BRA `(.L_x_74) ;  /* 0x0000000000042947 */ /* 0x002fea0003800000 */
[----:B------:R-:W-:Y:S01]  /*8960*/  BPT.TRAP 0x1 ;  /* 0x000000040000795c */ /* 0x000fe20000300000 */
.L_x_74:
[----:B------:R-:W-:Y:S05]  /*8970*/  @P0 BRA `(.L_x_75) ;  /* 0x0000000000040947 */ /* 0x000fea0003800000 */
[----:B------:R-:W-:Y:S01]  /*8980*/  BPT.TRAP 0x1 ;  /* 0x000000040000795c */ /* 0x000fe20000300000 */
.L_x_75:
[----:B------:R-:W-:Y:S01]  /*8990*/  R2UR UR5, R9 ;  /* 0x00000000090572ca */ /* 0x000fe200000e0000 */
[----:B------:R-:W-:Y:S01]  /*89a0*/  UIADD3 UR4, UP0, UR16, 0xf0, URZ ;  /* 0x000000f010047890 */ /* 0x000fe2000ff1e03f */
[----:B------:R-:W-:Y:S01]  /*89b0*/  R2UR UR8, R0 ;  /* 0x00000000000872ca */ /* 0x000fe200000e0000 */
[----:B------:R-:W-:Y:S01]  /*89c0*/  UMOV UR10, URZ ;  /* 0x0000003f000a7c82 */ /* 0x000fe20008000000 */
[----:B------:R-:W-:Y:S01]  /*89d0*/  R2UR UR9, R7 ;  /* 0x00000000070972ca */ /* 0x000fe200000e0000 */
[----:B------:R-:W-:Y:S01]  /*89e0*/  UMOV UR6, 0x0 ;  /* 0x0000000000067882 */ /* 0x000fe20000000000 */
[----:B------:R-:W-:Y:S01]  /*89f0*/  R2UR UR11, R3 ;  /* 0x00000000030b72ca */ /* 0x000fe200000e0000 */
[----:B------:R-:W-:Y:S01]  /*8a00*/  UMOV UR7, 0x10000000 ;  /* 0x1000000000077882 */ /* 0x000fe20000000000 */
[----:B------:R-:W-:Y:S01]  /*8a10*/  R2UR UR12, R10 ;  /* 0x000000000a0c72ca */ /* 0x000fe200000e0000 */
[----:B------:R-:W-:Y:S01]  /*8a20*/  UMOV UR15, 0x40 ;  /* 0x00000040000f7882 */ /* 0x000fe20000000000 */
[----:B------:R-:W-:-:S02]  /*8a30*/  R2UR UR13, R2 ;  /* 0x00000000020d72ca */ /* 0x000fc400000e0000 */
[----:B------:R-:W-:-:S03]  /*8a40*/  IADD3 R0, R0, 0x1, RZ ;  /* 0x0000000100007810 */ /* 0x000fc60007ffe0ff */
[----:B------:R-:W-:Y:S01]  /*8a50*/  ULEA UR8, UR8, UR5, 0xe ;  /* 0x0000000508087291 */ /* 0x000fe2000f8e703f */
[C---:B------:R-:W-:Y:S01]  /*8a60*/  ISETP.NE.AND P2, PT, R0.reuse, 0x2, PT ;  /* 0x000000020000780c */ /* 0x040fe20003f45270 */
[----:B------:R-:W-:Y:S02]  /*8a70*/  UIADD3 UR9, UR9, 0x34450, URZ ;  /* 0x0003445009097890 */ /* 0x000fe4000fffe03f */
[----:B------:R-:W-:Y:S01]  /*8a80*/  UIADD3.X UR5, URZ, UR17, URZ, UP0, !UPT ;  /* 0x000000113f057290 */ /* 0x000fe200087fe43f */
[----:B------:R-:W-:Y:S01]  /*8a90*/  SEL R6, RZ, 0x1, P2 ;  /* 0x00000001ff067807 */ /* 0x000fe20001000000 */
[----:B------:R-:W-:Y:S01]  /*8aa0*/  UIADD3 UR14, UR8, 0x2000, URZ ;  /* 0x00002000080e7890 */ /* 0x000fe2000fffe03f */
[----:B------:R-:W-:Y:S02]  /*8ab0*/  SEL R0, R0, RZ, P2 ;  /* 0x000000ff00007207 */ /* 0x000fe40001000000 */
[----:B------:R-:W-:Y:S02]  /*8ac0*/  LOP3.LUT R5, R5, R6, RZ, 0x3c, !PT ;  /* 0x0000000605057212 */ /* 0x000fe400078e3cff */
[----:B------:R-:W-:-:S02]  /*8ad0*/  MOV R6, 0x40 ;  /* 0x0000004000067802 */ /* 0x000fc40000000f00 */
[----:B------:R1:W-:Y:S02]  /*8ae0*/  UTMALDG.4D [UR8], [UR4], desc[UR6] ;  /* 0x00000608040075b4 */ /* 0x0003e40008019000 */
[----:B-1----:R-:W-:Y:S01]  /*8af0*/  UMOV UR8, UR14 ;  /* 0x0000000e00087c82 */ /* 0x002fe20008000000 */
[----:B------:R-:W-:Y:S02]  /*8b00*/  UMOV UR10, UR15 ;  /* 0x0000000f000a7c82 */ /* 0x000fe40008000000 */
[----:B------:R1:W-:Y:S02]  /*8b10*/  UTMALDG.4D [UR8], [UR4], desc[UR6] ;  /* 0x00000608040075b4 */ /* 0x0003e40008019000 */
[----:B-1----:R-:W-:Y:S01]  /*8b20*/  NOP ;  /* 0x0000000000007918 */ /* 0x002fe20000000000 */
.L_x_72:
[----:B------:R-:W-:Y:S05]  /*8b30*/  BSYNC B1 ;  /* 0x0000000000017941 */ /* 0x000fea0003800000 */
.L_x_71:
[----:B------:R-:W-:Y:S01]  /*8b40*/  LOP3.LUT P2, RZ, R4, 0xff, RZ, 0xc0, !PT ;  /* 0x000000ff04ff7812 */ /* 0x000fe2000784c0ff */
[----:B------:R-:W-:-:S12]  /*8b50*/  BSSY B1, `(.L_x_76) ;  /* 0x0000009000017945 */ /* 0x000fd80003800000 */
[----:B------:R-:W-:Y:S05]  /*8b60*/  @!P2 BRA `(.L_x_77) ;  /* 0x00000000001ca947 */ /* 0x000fea0003800000 */
[----:B------:R-:W1:Y:S01]  /*8b70*/  S2R R7, SR_CgaCtaId ;  /* 0x0000000000077919 */ /* 0x000e620000008800 */
[----:B------:R-:W-:-:S04]  /*8b80*/  MOV R4, 0x400 ;  /* 0x0000040000047802 */ /* 0x000fc80000000f00 */
[----:B-1----:R-:W-:Y:S02]  /*8b90*/  LEA R7, R7, R4, 0x18 ;  /* 0x0000000407077211 */ /* 0x002fe400078ec0ff */
[----:B------:R-:W-:Y:S02]  /*8ba0*/  SHF.L.U32 R4, RZ, 0x1f, RZ ;  /* 0x0000001fff047819 */ /* 0x000fe400000006ff */
[----:B------:R1:W-:Y:S02]  /*8bb0*/  SYNCS.ARRIVE.TRANS64.A1T0 RZ, [R7+URZ+0x344b0], RZ ;  /* 0x0344b0ff07ff79a7 */ /* 0x0003e4000810003f */
[----:B------:R-:W2:Y:S02]  /*8bc0*/  SYNCS.PHASECHK.TRANS64.TRYWAIT P2, [R7+URZ+0x344b0], R4 ;  /* 0x0344b004070075a7 */ /* 0x000ea4000804017f */
[----:B-12---:R-:W-:Y:S05]  /*8bd0*/  @!P2 BRA `(.L_x_78) ;  /* 0x0000001400a8a947 */ /* 0x006fea0003800000 */
.L_x_77:
[----:B------:R-:W-:Y:S05]  /*8be0*/  BSYNC B1 ;  /* 0x0000000000017941 */ /* 0x000fea0003800000 */
.L_x_76:
[----:B------:R-:W-:Y:S04]  /*8bf0*/  BSSY B1, `(.L_x_79) ;  /* 0x000002d000017945 */ /* 0x000fe80003800000 */
[----:B------:R-:W-:Y:S05]  /*8c00*/  @!P6 BRA `(.L_x_80) ;  /* 0x0000000000ace947 */ /* 0x000fea0003800000 */
[----:B-1----:R-:W1:Y:S01]  /*8c10*/  S2R R7, SR_CgaCtaId ;  /* 0x0000000000077919 */ /* 0x002e620000008800 */
[----:B------:R-:W-:Y:S02]  /*8c20*/  MOV R4, 0x400 ;  /* 0x0000040000047802 */ /* 0x000fe40000000f00 */
[----:B------:R-:W-:Y:S02]  /*8c30*/  SHF.L.U32 R9, R5, 0x1f, RZ ;  /* 0x0000001f05097819 */ /* 0x000fe400000006ff */
[----:B-1----:R-:W-:-:S04]  /*8c40*/  LEA R7, R7, R4, 0x18 ;  /* 0x0000000407077211 */ /* 0x002fc800078ec0ff */
[----:B------:R-:W-:-:S04]  /*8c50*/  LEA R4, R0, R7, 0x3 ;  /* 0x0000000700047211 */ /* 0x000fc800078e18ff */
[----:B------:R-:W1:Y:S02]  /*8c60*/  SYNCS.PHASECHK.TRANS64.TRYWAIT P2, [R4+URZ+0x34460], R9 ;  /* 0x03446009040075a7 */ /* 0x000e64000804017f */
[----:B-1----:R-:W-:Y:S05]  /*8c70*/  @!P2 BRA `(.L_x_81) ;  /* 0x000000140094a947 */ /* 0x002fea0003800000 */
.L_x_123:
[----:B------:R-:W-:Y:S01]  /*8c80*/  UPRMT UR4, UR18, 0x9910, URZ ;  /* 0x0000991012047896 */ /* 0x000fe2000800003f */
[----:B-1----:R-:W-:-:S03]  /*8c90*/  @P1 MOV R9, 0x4000 ;  /* 0x0000400000091802 */ /* 0x002fc60000000f00 */
[----:B------:R-:W-:Y:S01]  /*8ca0*/  UISETP.NE.AND UP0, UPT, UR4, 0x2, UPT ;  /* 0x000000020400788c */ /* 0x000fe2000bf05270 */
[----:B------:R1:W-:Y:S05]  /*8cb0*/  @P1 SYNCS.ARRIVE.TRANS64 RZ, [R4+URZ+0x34450], R9 ;  /* 0x0344500904ff19a7 */ /* 0x0003ea000800003f */
[----:B------:R-:W-:-:S13]  /*8cc0*/  PLOP3.LUT P2, PT, PT, PT, UP0, 0x80, 0x0 ;  /* 0x000000000000781c */ /* 0x000fda0003f4f008 */
[----:B-1----:R-:W-:Y:S05]  /*8cd0*/  @P2 BRA `(.L_x_82) ;  /* 0x0000000000042947 */ /* 0x002fea0003800000 */
[----:B------:R-:W-:Y:S01]  /*8ce0*/  BPT.TRAP 0x1 ;  /* 0x000000040000795c */ /* 0x000fe20000300000 */
.L_x_82:
[----:B------:R-:W-:Y:S05]  /*8cf0*/  @P0 BRA `(.L_x_83) ;  /* 0x0000000000040947 */ /* 0x000fea0003800000 */
[----:B------:R-:W-:Y:S01]  /*8d00*/  BPT.TRAP 0x1 ;  /* 0x000000040000795c */ /* 0x000fe20000300000 */
.L_x_83:
        /* <DEDUP_REMOVED lines=8> */
[----:B------:R-:W-:Y:S02]  /*8d90*/  R2UR UR9, R4 ;  /* 0x00000000040972ca */ /* 0x000fe400000e0000 */
[----:B------:R-:W-:-:S02]  /*8da0*/  R2UR UR12, R10 ;  /* 0x000000000a0c72ca */ /* 0x000fc400000e0000 */
[----:B------:R-:W-:Y:S02]  /*8db0*/  R2UR UR13, R2 ;  /* 0x00000000020d72ca */ /* 0x000fe400000e0000 */
[----:B------:R-:W-:Y:S01]  /*8dc0*/  IADD3 R0, R0, 0x1, RZ ;  /* 0x0000000100007810 */ /* 0x000fe20007ffe0ff */
[----:B------:R-:W-:Y:S02]  /*8dd0*/  ULEA UR8, UR8, UR5, 0xe ;  /* 0x0000000508087291 */ /* 0x000fe4000f8e703f */
[----:B------:R-:W-:Y:S01]  /*8de0*/  UIADD3.X UR5, URZ, UR17, URZ, UP0, !UPT ;  /* 0x000000113f057290 */ /* 0x000fe200087fe43f */
[C---:B------:R-:W-:Y:S01]  /*8df0*/  ISETP.NE.AND P2, PT, R0.reuse, 0x2, PT ;  /* 0x000000020000780c */ /* 0x040fe20003f45270 */
[----:B------:R-:W-:Y:S02]  /*8e00*/  UIADD3 UR11, UR11, UR6, URZ ;  /* 0x000000060b0b7290 */ /* 0x000fe4000fffe03f */
[----:B------:R-:W-:Y:S01]  /*8e10*/  UIADD3 UR9, UR9, 0x34450, URZ ;  /* 0x0003445009097890 */ /* 0x000fe2000fffe03f */
[----:B------:R-:W-:Y:S01]  /*8e20*/  SEL R2, RZ, 0x1, P2 ;  /* 0x00000001ff027807 */ /* 0x000fe20001000000 */
[----:B------:R-:W-:Y:S01]  /*8e30*/  UIADD3 UR14, UR8, 0x2000, URZ ;  /* 0x00002000080e7890 */ /* 0x000fe2000fffe03f */
[----:B------:R-:W-:Y:S01]  /*8e40*/  SEL R0, R0, RZ, P2 ;  /* 0x000000ff00007207 */ /* 0x000fe20001000000 */
[----:B------:R-:W-:Y:S01]  /*8e50*/  UMOV UR6, 0x0 ;  /* 0x0000000000067882 */ /* 0x000fe20000000000 */
[----:B------:R-:W-:-:S04]  /*8e60*/  LOP3.LUT R5, R5, R2, RZ, 0x3c, !PT ;  /* 0x0000000205057212 */ /* 0x000fc800078e3cff */
[----:B------:R1:W-:Y:S02]  /*8e70*/  UTMALDG.4D [UR8], [UR4], desc[UR6] ;  /* 0x00000608040075b4 */ /* 0x0003e40008019000 */
[----:B-1----:R-:W-:Y:S01]  /*8e80*/  UMOV UR8, UR14 ;  /* 0x0000000e00087c82 */ /* 0x002fe20008000000 */
[----:B------:R-:W-:Y:S02]  /*8e90*/  UMOV UR10, UR15 ;  /* 0x0000000f000a7c82 */ /* 0x000fe40008000000 */
[----:B------:R2:W-:Y:S02]  /*8ea0*/  UTMALDG.4D [UR8], [UR4], desc[UR6] ;  /* 0x00000608040075b4 */ /* 0x0005e40008019000 */
[----:B--2---:R-:W-:Y:S01]  /*8eb0*/  NOP ;  /* 0x0000000000007918 */ /* 0x004fe20000000000 */
.L_x_80:
[----:B------:R-:W-:Y:S05]  /*8ec0*/  BSYNC B1 ;  /* 0x0000000000017941 */ /* 0x000fea0003800000 */
.L_x_79:
[----:B------:R-:W-:Y:S02]  /*8ed0*/  IADD3 R17, R17, UR19, RZ ;  /* 0x0000001311117c10 */ /* 0x000fe4000fffe0ff */
[----:B-1----:R-:W-:Y:S02]  /*8ee0*/  PRMT R4, RZ, 0x7610, R4 ;  /* 0x00007610ff047816 */ /* 0x002fe40000000004 */
[----:B------:R-:W-:-:S13]  /*8ef0*/  ISETP.GE.AND P2, PT, R17, UR20, PT ;  /* 0x0000001411007c0c */ /* 0x000fda000bf46270 */
[----:B------:R-:W-:Y:S05]  /*8f00*/  @!P2 BRA `(.L_x_84) ;  /* 0xfffffff400e0a947 */ /* 0x000fea000383ffff */
[----:B------:R-:W-:Y:S05]  /*8f10*/  BSYNC B0 ;  /* 0x0000000000007941 */ /* 0x000fea0003800000 */
.L_x_69:
[----:B------:R-:W-:Y:S05]  /*8f20*/  EXIT ;  /* 0x000000000000794d */ /* 0x000fea0003800000 */
.L_x_68:
[----:B-1----:R-:W-:Y:S02]  /*8f30*/  ULDC UR4, c[0x0][0xa00] ;  /* 0x0002800000047ab9 */ /* 0x002fe40000000800 */
[----:B------:R-:W-:-:S13]  /*8f40*/  ISETP.GE.AND P0, PT, R17, UR4, PT ;  /* 0x0000000411007c0c */ /* 0x000fda000bf06270 */
[----:B------:R-:W-:Y:S05]  /*8f50*/  @P0 EXIT ;  /* 0x000000000000094d */ /* 0x000fea0003800000 */
[----:B------:R-:W-:Y:S01]  /*8f60*/  LOP3.LUT P0, RZ, R2, 0x1f, RZ, 0xc0, !PT ;  /* 0x0000001f02ff7812 */ /* 0x000fe2000780c0ff */
[----:B------:R-:W-:Y:S01]  /*8f70*/  BSSY B0, `(.L_x_85) ;  /* 0x00000f8000007945 */ /* 0x000fe20003800000 */
[----:B------:R-:W-:Y:S01]  /*8f80*/  MOV R4, 0x1 ;  /* 0x0000000100047802 */ /* 0x000fe20000000f00 */
[----:B------:R-:W-:Y:S01]  /*8f90*/  ULOP3.LUT UR19, UR47, 0x2, URZ, 0xfc, !UPT ;  /* 0x000000022f137892 */ /* 0x000fe2000f8efc3f */
[----:B------:R-:W-:Y:S01]  /*8fa0*/  PLOP3.LUT P0, PT, P0, P2, PT, 0x2a, 0x0 ;  /* 0x000000000000781c */ /* 0x000fe20000704572 */
[----:B------:R-:W-:Y:S01]  /*8fb0*/  ULDC.64 UR16, c[0x0][0x198] ;  /* 0x0000660000107ab9 */ /* 0x000fe20000000a00 */
[----:B------:R-:W-:Y:S01]  /*8fc0*/  MOV R5, RZ ;  /* 0x000000ff00057202 */ /* 0x000fe20000000f00 */
[----:B------:R-:W-:Y:S01]  /*8fd0*/  ULDC UR20, c[0x0][0xc] ;  /* 0x0000030000147ab9 */ /* 0x000fe20000000800 */
[----:B------:R-:W-:-:S09]  /*8fe0*/  MOV R0, 0x1 ;  /* 0x0000000100007802 */ /* 0x000fd20000000f00 */
.L_x_112:
[----:B------:R-:W1:Y:S01]  /*8ff0*/  LDC R2, c[0x0][0xa04] ;  /* 0x00028100ff027b82 */ /* 0x000e620000000800 */
[----:B------:R-:W-:-:S07]  /*9000*/  UMOV UR4, 0xffffffff ;  /* 0xffffffff00047882 */ /* 0x000fce0000000000 */
        /* <DEDUP_REMOVED lines=9> */
[----:B-1----:R-:W-:Y:S01]  /*90a0*/  @P3 IMAD.HI.U32 R10, R17, R6, RZ ;  /* 0x00000006110a3227 */ /* 0x002fe200078e00ff */
[----:B------:R-:W-:-:S04]  /*90b0*/  MOV R6, R17 ;  /* 0x0000001100067202 */ /* 0x000fc80000000f00 */
[----:B------:R-:W-:-:S04]  /*90c0*/  @P3 SHF.R.U32.HI R6, RZ, R7, R10 ;  /* 0x00000007ff063219 */ /* 0x000fc8000001160a */
[----:B------:R-:W-:Y:S01]  /*90d0*/  MOV R7, R6 ;  /* 0x0000000600077202 */ /* 0x000fe20000000f00 */
[----:B--2---:R-:W-:-:S05]  /*90e0*/  @P4 IMAD.HI.U32 R9, R6, R9, RZ ;  /* 0x0000000906094227 */ /* 0x004fca00078e00ff */
[----:B---3--:R-:W-:-:S04]  /*90f0*/  @P4 SHF.R.U32.HI R7, RZ, R12, R9 ;  /* 0x0000000cff074219 */ /* 0x008fc80000011609 */
[----:B------:R-:W-:Y:S01]  /*9100*/  MOV R9, R7 ;  /* 0x0000000700097202 */ /* 0x000fe20000000f00 */
[----:B----4-:R-:W-:-:S05]  /*9110*/  @P5 IMAD.HI.U32 R2, R7, R2, RZ ;  /* 0x0000000207025227 */ /* 0x010fca00078e00ff */
[----:B------:R-:W-:Y:S02]  /*9120*/  @P5 SHF.R.U32.HI R9, RZ, R3, R2 ;  /* 0x00000003ff095219 */ /* 0x000fe40000011602 */
[----:B------:R-:W-:-:S05]  /*9130*/  IADD3 R3, -R7, RZ, RZ ;  /* 0x000000ff07037210 */ /* 0x000fca0007ffe1ff */
[----:B------:R-:W-:Y:S01]  /*9140*/  IMAD R2, R11, R3, R6 ;  /* 0x000000030b027224 */ /* 0x000fe200078e0206 */
[----:B------:R-:W-:-:S05]  /*9150*/  IADD3 R3, -R9, RZ, RZ ;  /* 0x000000ff09037210 */ /* 0x000fca0007ffe1ff */
[----:B------:R-:W-:Y:S01]  /*9160*/  IMAD R3, R8, R3, R7 ;  /* 0x0000000308037224 */ /* 0x000fe200078e0207 */
[----:B------:R-:W-:Y:S06]  /*9170*/  BRA.DIV UR4, `(.L_x_86) ;  /* 0x0000001204687947 */ /* 0x000fec000b800000 */
[----:B------:R-:W-:-:S13]  /*9180*/  ELECT P6, URZ, PT ;  /* 0x00000000003f782f */ /* 0x000fda00038c0000 */
.L_x_126:
[----:B------:R-:W1:Y:S01]  /*9190*/  LDC R6, c[0x0][0x28c] ;  /* 0x0000a300ff067b82 */ /* 0x000e620000000800 */
[----:B------:R-:W-:Y:S01]  /*91a0*/  BSSY B1, `(.L_x_87) ;  /* 0x000002d000017945 */ /* 0x000fe20003800000 */
[----:B-1----:R-:W-:-:S13]  /*91b0*/  ISETP.GT.AND P3, PT, R6, RZ, P6 ;  /* 0x000000ff0600720c */ /* 0x002fda0003764270 */
[----:B------:R-:W-:Y:S05]  /*91c0*/  @!P3 BRA `(.L_x_88) ;  /* 0x0000000000a8b947 */ /* 0x000fea0003800000 */
[----:B------:R-:W1:Y:S01]  /*91d0*/  S2R R8, SR_CgaCtaId ;  /* 0x0000000000087919 */ /* 0x000e620000008800 */
[----:B------:R-:W-:-:S04]  /*91e0*/  MOV R7, 0x400 ;  /* 0x0000040000077802 */ /* 0x000fc80000000f00 */
[----:B-1----:R-:W-:Y:S02]  /*91f0*/  LEA R10, R8, R7, 0x18 ;  /* 0x00000007080a7211 */ /* 0x002fe400078ec0ff */
[----:B------:R-:W-:Y:S02]  /*9200*/  SHF.L.U32 R7, R0, 0x1f, RZ ;  /* 0x0000001f00077819 */ /* 0x000fe400000006ff */
[----:B------:R-:W-:-:S04]  /*9210*/  LEA R8, R5, R10, 0x3 ;  /* 0x0000000a05087211 */ /* 0x000fc800078e18ff */
[----:B------:R-:W1:Y:S02]  /*9220*/  SYNCS.PHASECHK.TRANS64.TRYWAIT P4, [R8+URZ+0x34428], R7 ;  /* 0x03442807080075a7 */ /* 0x000e64000808017f */
[----:B-1----:R-:W-:Y:S05]  /*9230*/  @!P4 BRA `(.L_x_89) ;  /* 0x000000100058c947 */ /* 0x002fea0003800000 */
.L_x_127:
[----:B------:R-:W-:Y:S01]  /*9240*/  UPRMT UR4, UR19, 0x9910, URZ ;  /* 0x0000991013047896 */ /* 0x000fe2000800003f */
[----:B-1----:R-:W-:-:S03]  /*9250*/  @P2 MOV R7, 0x8000 ;  /* 0x0000800000072802 */ /* 0x002fc60000000f00 */
[----:B------:R-:W-:Y:S01]  /*9260*/  UISETP.NE.AND UP0, UPT, UR4, 0x2, UPT ;  /* 0x000000020400788c */ /* 0x000fe2000bf05270 */
[----:B------:R1:W-:Y:S05]  /*9270*/  @P2 SYNCS.ARRIVE.TRANS64 RZ, [R8+URZ+0x34400], R7 ;  /* 0x0344000708ff29a7 */ /* 0x0003ea000800003f */
[----:B------:R-:W-:-:S13]  /*9280*/  PLOP3.LUT P4, PT, PT, PT, UP0, 0x80, 0x0 ;  /* 0x000000000000781c */ /* 0x000fda0003f8f008 */
[----:B-1----:R-:W-:Y:S05]  /*9290*/  @P4 BRA `(.L_x_90) ;  /* 0x0000000000044947 */ /* 0x002fea0003800000 */
[----:B------:R-:W-:Y:S01]  /*92a0*/  BPT.TRAP 0x1 ;  /* 0x000000040000795c */ /* 0x000fe20000300000 */
.L_x_90:
[----:B------:R-:W-:Y:S05]  /*92b0*/  @P0 BRA `(.L_x_91) ;  /* 0x0000000000040947 */ /* 0x000fea0003800000 */
[----:B------:R-:W-:Y:S01]  /*92c0*/  BPT.TRAP 0x1 ;  /* 0x000000040000795c */ /* 0x000fe20000300000 */
.L_x_91:
[----:B------:R-:W-:Y:S01]  /*92d0*/  LEA R10, R5, R10, 0xf ;  /* 0x0000000a050a7211 */ /* 0x000fe200078e78ff */
[----:B------:R-:W-:Y:S01]  /*92e0*/  UIADD3 UR4, UP0, UR16, 0x1f0, URZ ;  /* 0x000001f010047890 */ /* 0x000fe2000ff1e03f */
[----:B------:R-:W-:Y:S01]  /*92f0*/  R2UR UR9, R8 ;  /* 0x00000000080972ca */ /* 0x000fe200000e0000 */
[----:B------:R-:W-:Y:S01]  /*9300*/  UMOV UR10, URZ ;  /* 0x0000003f000a7c82 */ /* 0x000fe20008000000 */
[----:B------:R-:W-:Y:S01]  /*9310*/  R2UR UR8, R10 ;  /* 0x000000000a0872ca */ /* 0x000fe200000e0000 */
[----:B------:R-:W-:Y:S01]  /*9320*/  UIADD3.X UR5, URZ, UR17, URZ, UP0, !UPT ;  /* 0x000000113f057290 */ /* 0x000fe200087fe43f */
[----:B------:R-:W-:Y:S01]  /*9330*/  R2UR UR12, R2 ;  /* 0x00000000020c72ca */ /* 0x000fe200000e0000 */
[----:B------:R-:W-:Y:S01]  /*9340*/  UMOV UR6, 0x0 ;  /* 0x0000000000067882 */ /* 0x000fe20000000000 */
[----:B------:R-:W-:Y:S01]  /*9350*/  R2UR UR13, R3 ;  /* 0x00000000030d72ca */ /* 0x000fe200000e0000 */
[----:B------:R-:W-:Y:S01]  /*9360*/  UMOV UR7, 0x10000000 ;  /* 0x1000000000077882 */ /* 0x000fe20000000000 */
[----:B------:R-:W-:Y:S01]  /*9370*/  UMOV UR11, URZ ;  /* 0x0000003f000b7c82 */ /* 0x000fe20008000000 */
[----:B------:R-:W-:Y:S01]  /*9380*/  UMOV UR18, 0x40 ;  /* 0x0000004000127882 */ /* 0x000fe20000000000 */
[----:B------:R-:W-:-:S03]  /*9390*/  IADD3 R5, R5, 0x1, RZ ;  /* 0x0000000105057810 */ /* 0x000fc60007ffe0ff */
[----:B------:R-:W-:Y:S01]  /*93a0*/  UIADD3 UR9, UR9, 0x34400, URZ ;  /* 0x0003440009097890 */ /* 0x000fe2000fffe03f */
[C---:B------:R-:W-:Y:S01]  /*93b0*/  ISETP.NE.AND P4, PT, R5.reuse, 0x5, PT ;  /* 0x000000050500780c */ /* 0x040fe20003f85270 */
[----:B------:R-:W-:Y:S02]  /*93c0*/  UIADD3 UR14, UR8, 0x8000, URZ ;  /* 0x00008000080e7890 */ /* 0x000fe4000fffe03f */
[----:B------:R-:W-:Y:S01]  /*93d0*/  UIADD3 UR15, UR8, 0xc000, URZ ;  /* 0x0000c000080f7890 */ /* 0x000fe2000fffe03f */
[----:B------:R-:W-:Y:S02]  /*93e0*/  SEL R7, RZ, 0x1, P4 ;  /* 0x00000001ff077807 */ /* 0x000fe40002000000 */
[----:B------:R-:W-:Y:S02]  /*93f0*/  SEL R5, R5, RZ, P4 ;  /* 0x000000ff05057207 */ /* 0x000fe40002000000 */
[----:B------:R-:W-:Y:S01]  /*9400*/  UMOV UR8, UR14 ;  /* 0x0000000e00087c82 */ /* 0x000fe20008000000 */
[----:B------:R-:W-:Y:S01]  /*9410*/  LOP3.LUT R0, R0, R7, RZ, 0x3c, !PT ;  /* 0x0000000700007212 */ /* 0x000fe200078e3cff */
[----:B------:R1:W-:Y:S02]  /*9420*/  UTMALDG.4D [UR8], [UR4], desc[UR6] ;  /* 0x00000608040075b4 */ /* 0x0003e40008019000 */
[----:B-1----:R-:W-:Y:S01]  /*9430*/  UMOV UR8, UR15 ;  /* 0x0000000f00087c82 */ /* 0x002fe20008000000 */
[----:B------:R-:W-:-:S02]  /*9440*/  UMOV UR10, UR18 ;  /* 0x00000012000a7c82 */ /* 0x000fc40008000000 */
[----:B------:R1:W-:Y:S02]  /*9450*/  UTMALDG.4D [UR8], [UR4], desc[UR6] ;  /* 0x00000608040075b4 */ /* 0x0003e40008019000 */
[----:B-1----:R-:W-:Y:S01]  /*9460*/  NOP ;  /* 0x0000000000007918 */ /* 0x002fe20000000000 */
.L_x_88:
[----:B------:R-:W-:Y:S05]  /*9470*/  BSYNC B1 ;  /* 0x0000000000017941 */ /* 0x000fea0003800000 */
.L_x_87:
        /* <DEDUP_REMOVED lines=10> */
.L_x_93:
[----:B------:R-:W-:Y:S05]  /*9520*/  BSYNC B1 ;  /* 0x0000000000017941 */ /* 0x000fea0003800000 */
.L_x_92:
[----:B------:R-:W-:Y:S01]  /*9530*/  BSSY B1, `(.L_x_95) ;  /* 0x000002e000017945 */ /* 0x000fe20003800000 */
[----:B------:R-:W-:-:S03]  /*9540*/  MOV R9, RZ ;  /* 0x000000ff00097202 */ /* 0x000fc60000000f00 */
        /* <DEDUP_REMOVED lines=8> */
.L_x_128:
[----:B------:R-:W-:Y:S01]  /*95d0*/  UPRMT UR4, UR19, 0x9910, URZ ;  /* 0x0000991013047896 */ /* 0x000fe2000800003f */
[----:B-1----:R-:W-:-:S03]  /*95e0*/  @P2 MOV R8, 0x8000 ;  /* 0x0000800000082802 */ /* 0x002fc60000000f00 */
[----:B------:R-:W-:Y:S01]  /*95f0*/  UISETP.NE.AND UP0, UPT, UR4, 0x2, UPT ;  /* 0x000000020400788c */ /* 0x000fe2000bf05270 */
[----:B------:R1:W-:Y:S05]  /*9600*/  @P2 SYNCS.ARRIVE.TRANS64 RZ, [R7+URZ+0x34400], R8 ;  /* 0x0344000807ff29a7 */ /* 0x0003ea000800003f */
[----:B------:R-:W-:-:S13]  /*9610*/  PLOP3.LUT P3, PT, PT, PT, UP0, 0x80, 0x0 ;  /* 0x000000000000781c */ /* 0x000fda0003f6f008 */
[----:B-1----:R-:W-:Y:S05]  /*9620*/  @P3 BRA `(.L_x_98) ;  /* 0x0000000000043947 */ /* 0x002fea0003800000 */
[----:B------:R-:W-:Y:S01]  /*9630*/  BPT.TRAP 0x1 ;  /* 0x000000040000795c */ /* 0x000fe20000300000 */
.L_x_98:
[----:B------:R-:W-:Y:S05]  /*9640*/  @P0 BRA `(.L_x_99) ;  /* 0x0000000000040947 */ /* 0x000fea0003800000 */
[----:B------:R-:W-:Y:S01]  /*9650*/  BPT.TRAP 0x1 ;  /* 0x000000040000795c */ /* 0x000fe20000300000 */
.L_x_99:
        /* <DEDUP_REMOVED lines=12> */
[----:B------:R-:W-:-:S02]  /*9720*/  IADD3 R5, R5, 0x1, RZ ;  /* 0x0000000105057810 */ /* 0x000fc40007ffe0ff */
[----:B------:R-:W-:Y:S01]  /*9730*/  MOV R9, 0x1 ;  /* 0x0000000100097802 */ /* 0x000fe20000000f00 */
        /* <DEDUP_REMOVED lines=12> */
[----:B--2---:R-:W-:Y:S01]  /*9800*/  NOP ;  /* 0x0000000000007918 */ /* 0x004fe20000000000 */
.L_x_96:
[----:B------:R-:W-:Y:S05]  /*9810*/  BSYNC B1 ;  /* 0x0000000000017941 */ /* 0x000fea0003800000 */
.L_x_95:
[----:B------:R-:W-:-:S13]  /*9820*/  ISETP.GE.AND P3, PT, R6, 0x81, PT ;  /* 0x000000810600780c */ /* 0x000fda0003f66270 */
[----:B------:R-:W-:Y:S05]  /*9830*/  @!P3 BRA `(.L_x_100) ;  /* 0x000000040098b947 */ /* 0x000fea0003800000 */
[----:B------:R-:W-:Y:S01]  /*9840*/  IADD3 R6, R6, 0x7f, RZ ;  /* 0x0000007f06067810 */ /* 0x000fe20007ffe0ff */
[----:B------:R-:W-:Y:S03]  /*9850*/  BSSY B1, `(.L_x_100) ;  /* 0x0000064000017945 */ /* 0x000fe60003800000 */
[----:B-1----:R-:W-:-:S04]  /*9860*/  SHF.R.S32.HI R7, RZ, 0x1f, R6 ;  /* 0x0000001fff077819 */ /* 0x002fc80000011406 */
[----:B------:R-:W-:-:S04]  /*9870*/  LEA.HI R7, R7, R6, RZ, 0x7 ;  /* 0x0000000607077211 */ /* 0x000fc800078f38ff */
[----:B------:R-:W-:-:S04]  /*9880*/  SHF.R.S32.HI R7, RZ, 0x7, R7 ;  /* 0x00000007ff077819 */ /* 0x000fc80000011407 */
[----:B------:R-:W-:-:S07]  /*9890*/  SHF.L.U32 R4, R7, 0x1, RZ ;  /* 0x0000000107047819 */ /* 0x000fce00000006ff */
.L_x_111:
[----:B------:R-:W-:Y:S04]  /*98a0*/  BSSY B2, `(.L_x_101) ;  /* 0x000002c000027945 */ /* 0x000fe80003800000 */
[----:B------:R-:W-:Y:S05]  /*98b0*/  @!P6 BRA `(.L_x_102) ;  /* 0x0000000000a8e947 */ /* 0x000fea0003800000 */
[----:B------:R-:W1:Y:S01]  /*98c0*/  S2R R7, SR_CgaCtaId ;  /* 0x0000000000077919 */ /* 0x000e620000008800 */
[----:B------:R-:W-:Y:S02]  /*98d0*/  MOV R6, 0x400 ;  /* 0x0000040000067802 */ /* 0x000fe40000000f00 */
[----:B------:R-:W-:Y:S02]  /*98e0*/  SHF.L.U32 R8, R0, 0x1f, RZ ;  /* 0x0000001f00087819 */ /* 0x000fe400000006ff */
[----:B-1----:R-:W-:-:S04]  /*98f0*/  LEA R6, R7, R6, 0x18 ;  /* 0x0000000607067211 */ /* 0x002fc800078ec0ff */
[----:B------:R-:W-:-:S04]  /*9900*/  LEA R7, R5, R6, 0x3 ;  /* 0x0000000605077211 */ /* 0x000fc800078e18ff */
[----:B------:R-:W1:Y:S02]  /*9910*/  SYNCS.PHASECHK.TRANS64.TRYWAIT P3, [R7+URZ+0x34428], R8 ;  /* 0x03442808070075a7 */ /* 0x000e64000806017f */
[----:B-1----:R-:W-:Y:S05]  /*9920*/  @!P3 BRA `(.L_x_103) ;  /* 0x0000000800d8b947 */ /* 0x002fea0003800000 */
.L_x_129:
[----:B------:R-:W-:Y:S01]  /*9930*/  UPRMT UR4, UR19, 0x9910, URZ ;  /* 0x0000991013047896 */ /* 0x000fe2000800003f */
[----:B-1----:R-:W-:-:S03]  /*9940*/  @P2 MOV R8, 0x8000 ;  /* 0x0000800000082802 */ /* 0x002fc60000000f00 */
[----:B------:R-:W-:Y:S01]  /*9950*/  UISETP.NE.AND UP0, UPT, UR4, 0x2, UPT ;  /* 0x000000020400788c */ /* 0x000fe2000bf05270 */
[----:B------:R1:W-:Y:S05]  /*9960*/  @P2 SYNCS.ARRIVE.TRANS64 RZ, [R7+URZ+0x34400], R8 ;  /* 0x0344000807ff29a7 */ /* 0x0003ea000800003f */
[----:B------:R-:W-:-:S13]  /*9970*/  PLOP3.LUT P3, PT, PT, PT, UP0, 0x80, 0x0 ;  /* 0x000000000000781c */ /* 0x000fda0003f6f008 */
[----:B-1----:R-:W-:Y:S05]  /*9980*/  @P3 BRA `(.L_x_104) ;  /* 0x0000000000043947 */ /* 0x002fea0003800000 */
[----:B------:R-:W-:Y:S01]  /*9990*/  BPT.TRAP 0x1 ;  /* 0x000000040000795c */ /* 0x000fe20000300000 */
.L_x_104:
[----:B------:R-:W-:Y:S05]  /*99a0*/  @P0 BRA `(.L_x_105) ;  /* 0x0000000000040947 */ /* 0x000fea0003800000 */
[----:B------:R-:W-:Y:S01]  /*99b0*/  BPT.TRAP 0x1 ;  /* 0x000000040000795c */ /* 0x000fe20000300000 */
.L_x_105:
        /* <DEDUP_REMOVED lines=10> */
[----:B------:R-:W-:-:S02]  /*9a60*/  R2UR UR13, R3 ;  /* 0x00000000030d72ca */ /* 0x000fc400000e0000 */
[----:B------:R-:W-:-:S03]  /*9a70*/  IADD3 R5, R5, 0x1, RZ ;  /* 0x0000000105057810 */ /* 0x000fc60007ffe0ff */
[----:B------:R-:W-:Y:S01]  /*9a80*/  UIADD3 UR9, UR9, 0x34400, URZ ;  /* 0x0003440009097890 */ /* 0x000fe2000fffe03f */
[C---:B------:R-:W-:Y:S01]  /*9a90*/  ISETP.NE.AND P3, PT, R5.reuse, 0x5, PT ;  /* 0x000000050500780c */ /* 0x040fe20003f65270 */
[----:B------:R-:W-:Y:S02]  /*9aa0*/  UIADD3 UR8, UR6, 0x8000, URZ ;  /* 0x0000800006087890 */ /* 0x000fe4000fffe03f */
[----:B------:R-:W-:Y:S01]  /*9ab0*/  USHF.L.U32 UR11, UR11, 0x7, URZ ;  /* 0x000000070b0b7899 */ /* 0x000fe2000800063f */
[----:B------:R-:W-:Y:S01]  /*9ac0*/  SEL R7, RZ, 0x1, P3 ;  /* 0x00000001ff077807 */ /* 0x000fe20001800000 */
[----:B------:R-:W-:Y:S01]  /*9ad0*/  UIADD3 UR14, UR6, 0xc000, URZ ;  /* 0x0000c000060e7890 */ /* 0x000fe2000fffe03f */
[----:B------:R-:W-:Y:S02]  /*9ae0*/  SEL R5, R5, RZ, P3 ;  /* 0x000000ff05057207 */ /* 0x000fe40001800000 */
[----:B------:R-:W-:Y:S01]  /*9af0*/  UMOV UR6, 0x0 ;  /* 0x0000000000067882 */ /* 0x000fe20000000000 */
[----:B------:R-:W-:-:S03]  /*9b00*/  LOP3.LUT R0, R0, R7, RZ, 0x3c, !PT ;  /* 0x0000000700007212 */ /* 0x000fc600078e3cff */
[----:B------:R1:W-:Y:S02]  /*9b10*/  UTMALDG.4D [UR8], [UR4], desc[UR6] ;  /* 0x00000608040075b4 */ /* 0x0003e40008019000 */
[----:B-1----:R-:W-:Y:S01]  /*9b20*/  UMOV UR8, UR14 ;  /* 0x0000000e00087c82 */ /* 0x002fe20008000000 */
[----:B------:R-:W-:Y:S02]  /*9b30*/  UMOV UR10, UR15 ;  /* 0x0000000f000a7c82 */ /* 0x000fe40008000000 */
[----:B------:R1:W-:Y:S02]  /*9b40*/  UTMALDG.4D [UR8], [UR4], desc[UR6] ;  /* 0x00000608040075b4 */ /* 0x0003e40008019000 */
[----:B-1----:R-:W-:Y:S01]  /*9b50*/  NOP ;  /* 0x0000000000007918 */ /* 0x002fe20000000000 */
.L_x_102:
[----:B------:R-:W-:Y:S05]  /*9b60*/  BSYNC B2 ;  /* 0x0000000000027941 */ /* 0x000fea0003800000 */
.L_x_101:
[----:B------:R-:W-:Y:S01]  /*9b70*/  ISETP.LT.OR P3, PT, R4, 0x4, !P6 ;  /* 0x000000040400780c */ /* 0x000fe20007761670 */
[----:B------:R-:W-:-:S12]  /*9b80*/  BSSY B2, `(.L_x_106) ;  /* 0x000002d000027945 */ /* 0x000fd80003800000 */
[----:B------:R-:W-:Y:S05]  /*9b90*/  @P3 BRA `(.L_x_107) ;  /* 0x0000000000ac3947 */ /* 0x000fea0003800000 */
[----:B------:R-:W1:Y:S01]  /*9ba0*/  S2R R7, SR_CgaCtaId ;  /* 0x0000000000077919 */ /* 0x000e620000008800 */
[----:B------:R-:W-:Y:S02]  /*9bb0*/  MOV R6, 0x400 ;  /* 0x0000040000067802 */ /* 0x000fe40000000f00 */
[----:B------:R-:W-:Y:S02]  /*9bc0*/  SHF.L.U32 R8, R0, 0x1f, RZ ;  /* 0x0000001f00087819 */ /* 0x000fe400000006ff */
[----:B-1----:R-:W-:-:S04]  /*9bd0*/  LEA R6, R7, R6, 0x18 ;  /* 0x0000000607067211 */ /* 0x002fc800078ec0ff */
[----:B------:R-:W-:-:S04]  /*9be0*/  LEA R7, R5, R6, 0x3 ;  /* 0x0000000605077211 */ /* 0x000fc800078e18ff */
[----:B------:R-:W1:Y:S02]  /*9bf0*/  SYNCS.PHASECHK.TRANS64.TRYWAIT P3, [R7+URZ+0x34428], R8 ;  /* 0x03442808070075a7 */ /* 0x000e64000806017f */
[----:B-1----:R-:W-:Y:S05]  /*9c00*/  @!P3 BRA `(.L_x_108) ;  /* 0x000000080034b947 */ /* 0x002fea0003800000 */
.L_x_130:
[----:B------:R-:W-:Y:S01]  /*9c10*/  UPRMT UR4, UR19, 0x9910, URZ ;  /* 0x0000991013047896 */ /* 0x000fe2000800003f */
[----:B-1----:R-:W-:-:S03]  /*9c20*/  @P1 MOV R8, 0x8000 ;  /* 0x0000800000081802 */ /* 0x002fc60000000f00 */
[----:B------:R-:W-:Y:S01]  /*9c30*/  UISETP.NE.AND UP0, UPT, UR4, 0x2, UPT ;  /* 0x000000020400788c */ /* 0x000fe2000bf05270 */
[----:B------:R1:W-:Y:S05]  /*9c40*/  @P1 SYNCS.ARRIVE.TRANS64 RZ, [R7+URZ+0x34400], R8 ;  /* 0x0344000807ff19a7 */ /* 0x0003ea000800003f */
[----:B------:R-:W-:-:S13]  /*9c50*/  PLOP3.LUT P3, PT, PT, PT, UP0, 0x80, 0x0 ;  /* 0x000000000000781c */ /* 0x000fda0003f6f008 */
[----:B-1----:R-:W-:Y:S05]  /*9c60*/  @P3 BRA `(.L_x_109) ;  /* 0x0000000000043947 */ /* 0x002fea0003800000 */
[----:B------:R-:W-:Y:S01]  /*9c70*/  BPT.TRAP 0x1 ;  /* 0x000000040000795c */ /* 0x000fe20000300000 */
.L_x_109:
[----:B------:R-:W-:Y:S05]  /*9c80*/  @P0 BRA `(.L_x_110) ;  /* 0x0000000000040947 */ /* 0x000fea0003800000 */
[----:B------:R-:W-:Y:S01]  /*9c90*/  BPT.TRAP 0x1 ;  /* 0x000000040000795c */ /* 0x000fe20000300000 */
.L_x_110:
        /* <DEDUP_REMOVED lines=11> */
[----:B------:R-:W-:Y:S02]  /*9d50*/  IADD3 R5, R5, 0x1, RZ ;  /* 0x0000000105057810 */ /* 0x000fe40007ffe0ff */
[----:B------:R-:W-:Y:S01]  /*9d60*/  IADD3 R9, R9, 0x1, RZ ;  /* 0x0000000109097810 */ /* 0x000fe20007ffe0ff */
[----:B------:R-:W-:Y:S01]  /*9d70*/  UIADD3 UR9, UR9, 0x34400, URZ ;  /* 0x0003440009097890 */ /* 0x000fe2000fffe03f */
[C---:B------:R-:W-:Y:S01]  /*9d80*/  ISETP.NE.AND P3, PT, R5.reuse, 0x5, PT ;  /* 0x000000050500780c */ /* 0x040fe20003f65270 */
[----:B------:R-:W-:Y:S02]  /*9d90*/  UIADD3 UR8, UR6, 0x8000, URZ ;  /* 0x0000800006087890 */ /* 0x000fe4000fffe03f */
[----:B------:R-:W-:Y:S01]  /*9da0*/  USHF.L.U32 UR11, UR11, 0x7, URZ ;  /* 0x000000070b0b7899 */ /* 0x000fe2000800063f */
[----:B------:R-:W-:Y:S01]  /*9db0*/  SEL R7, RZ, 0x1, P3 ;  /* 0x00000001ff077807 */ /* 0x000fe20001800000 */
[----:B------:R-:W-:Y:S01]  /*9dc0*/  UIADD3 UR14, UR6, 0xc000, URZ ;  /* 0x0000c000060e7890 */ /* 0x000fe2000fffe03f */
[----:B------:R-:W-:-:S02]  /*9dd0*/  SEL R5, R5, RZ, P3 ;  /* 0x000000ff05057207 */ /* 0x000fc40001800000 */
[----:B------:R-:W-:Y:S01]  /*9de0*/  UMOV UR6, 0x0 ;  /* 0x0000000000067882 */ /* 0x000fe20000000000 */
[----:B------:R-:W-:-:S03]  /*9df0*/  LOP3.LUT R0, R0, R7, RZ, 0x3c, !PT ;  /* 0x0000000700007212 */ /* 0x000fc600078e3cff */
[----:B------:R1:W-:Y:S02]  /*9e00*/  UTMALDG.4D [UR8], [UR4], desc[UR6] ;  /* 0x00000608040075b4 */ /* 0x0003e40008019000 */
[----:B-1----:R-:W-:Y:S01]  /*9e10*/  UMOV UR8, UR14 ;  /* 0x0000000e00087c82 */ /* 0x002fe20008000000 */
[----:B------:R-:W-:Y:S02]  /*9e20*/  UMOV UR10, UR15 ;  /* 0x0000000f000a7c82 */ /* 0x000fe40008000000 */
[----:B------:R1:W-:Y:S02]  /*9e30*/  UTMALDG.4D [UR8], [UR4], desc[UR6] ;  /* 0x00000608040075b4 */ /* 0x0003e40008019000 */
[----:B-1----:R-:W-:Y:S01]  /*9e40*/  NOP ;  /* 0x0000000000007918 */ /* 0x002fe20000000000 */
.L_x_107:
[----:B------:R-:W-:Y:S05]  /*9e50*/  BSYNC B2 ;  /* 0x0000000000027941 */ /* 0x000fea0003800000 */
.L_x_106:
[C---:B------:R-:W-:Y:S02]  /*9e60*/  ISETP.GT.AND P3, PT, R4.reuse, 0x4, PT ;  /* 0x000000040400780c */ /* 0x040fe40003f64270 */
[----:B------:R-:W-:-:S11]  /*9e70*/  IADD3 R4, R4, -0x2, RZ ;  /* 0xfffffffe04047810 */ /* 0x000fd60007ffe0ff */
[----:B------:R-:W-:Y:S05]  /*9e80*/  @P3 BRA `(.L_x_111) ;  /* 0xfffffff800843947 */ /* 0x000fea000383ffff */
[----:B------:R-:W-:Y:S05]  /*9e90*/  BSYNC B1 ;  /* 0x0000000000017941 */ /* 0x000fea0003800000 */
.L_x_100:
[----:B------:R-:W-:Y:S01]  /*9ea0*/  IADD3 R17, R17, UR20, RZ ;  /* 0x0000001411117c10 */ /* 0x000fe2000fffe0ff */
[----:B------:R-:W-:Y:S01]  /*9eb0*/  ULDC UR4, c[0x0][0xa00] ;  /* 0x0002800000047ab9 */ /* 0x000fe20000000800 */
[----:B-1----:R-:W-:Y:S02]  /*9ec0*/  PRMT R4, RZ, 0x7610, R4 ;  /* 0x00007610ff047816 */ /* 0x002fe40000000004 */
[----:B------:R-:W-:-:S13]  /*9ed0*/  ISETP.GE.AND P3, PT, R17, UR4, PT ;  /* 0x0000000411007c0c */ /* 0x000fda000bf66270 */
[----:B------:R-:W-:Y:S05]  /*9ee0*/  @!P3 BRA `(.L_x_112) ;  /* 0xfffffff00040b947 */ /* 0x000fea000383ffff */
[----:B------:R-:W-:Y:S05]  /*9ef0*/  BSYNC B0 ;  /* 0x0000000000007941 */ /* 0x000fea0003800000 */
.L_x_85:
[----:B------:R-:W-:Y:S05]  /*9f00*/  EXIT ;  /* 0x000000000000794d */ /* 0x000fea0003800000 */
.L_x_17:
[----:B-1----:R-:W-:-:S04]  /*9f10*/  MOV R3, UR5 ;  /* 0x0000000500037c02 */ /* 0x002fc80008000f00 */
[----:B------:R1:W2:Y:S03]  /*9f20*/  SYNCS.PHASECHK.TRANS64.TRYWAIT P1, [R3+URZ+0x34450], R0 ;  /* 0x03445000030075a7 */ /* 0x0002a6000802017f */
[----:B--2---:R-:W-:Y:S05]  /*9f30*/  @!P1 NANOSLEEP.SYNCS 0x989680 ;  /* 0x009896800000995d */ /* 0x004fea0003900000 */
[----:B------:R-:W2:Y:S02]  /*9f40*/  @!P1 SYNCS.PHASECHK.TRANS64 P1, [R3+URZ+0x34450], R0 ;  /* 0x03445000030095a7 */ /* 0x000ea4000802007f */
[----:B--2---:R-:W-:Y:S05]  /*9f50*/  @!P1 BRA `(.L_x_17) ;  /* 0xfffffffc00ec9947 */ /* 0x004fea000383ffff */
[----:B------:R-:W-:Y:S05]  /*9f60*/  BRA `(.L_x_113) ;  /* 0xffffff70009c7947 */ /* 0x000fea000383ffff */
.L_x_19:
[----:B-1----:R-:W-:-:S04]  /*9f70*/  MOV R5, UR54 ;  /* 0x0000003600057c02 */ /* 0x002fc80008000f00 */
[----:B------:R1:W2:Y:S03]  /*9f80*/  SYNCS.PHASECHK.TRANS64.TRYWAIT P1, [R5+URZ+0x34400], R0 ;  /* 0x03440000050075a7 */ /* 0x0002a6000802017f */
[----:B--2---:R-:W-:Y:S05]  /*9f90*/  @!P1 NANOSLEEP.SYNCS 0x989680 ;  /* 0x009896800000995d */ /* 0x004fea0003900000 */
[----:B------:R-:W2:Y:S02]  /*9fa0*/  @!P1 SYNCS.PHASECHK.TRANS64 P1, [R5+URZ+0x34400], R0 ;  /* 0x03440000050095a7 */ /* 0x000ea4000802007f */
[----:B--2---:R-:W-:Y:S05]  /*9fb0*/  @!P1 BRA `(.L_x_19) ;  /* 0xfffffffc00ec9947 */ /* 0x004fea000383ffff */
[----:B------:R-:W-:Y:S05]  /*9fc0*/  BRA `(.L_x_114) ;  /* 0xffffff7000b07947 */ /* 0x000fea000383ffff */
.L_x_20:
[----:B-1----:R-:W-:-:S04]  /*9fd0*/  MOV R0, UR4 ;  /* 0x0000000400007c02 */ /* 0x002fc80008000f00 */
[----:B------:R1:W2:Y:S03]  /*9fe0*/  SYNCS.PHASECHK.TRANS64.TRYWAIT P1, [R0+URZ+-0x8], R3 ;  /* 0xfffff803000075a7 */ /* 0x0002a6000802017f */
[----:B--2---:R-:W-:Y:S05]  /*9ff0*/  @!P1 NANOSLEEP.SYNCS 0x989680 ;  /* 0x009896800000995d */ /* 0x004fea0003900000 */
[----:B------:R-:W2:Y:S02]  /*a000*/  @!P1 SYNCS.PHASECHK.TRANS64 P1, [R0+URZ+-0x8], R3 ;  /* 0xfffff803000095a7 */ /* 0x000ea4000802007f */
[----:B--2---:R-:W-:Y:S05]  /*a010*/  @!P1 BRA `(.L_x_20) ;  /* 0xfffffffc00ec9947 */ /* 0x004fea000383ffff */
[----:B------:R-:W-:Y:S05]  /*a020*/  BRA `(.L_x_115) ;  /* 0xffffff7000a07947 */ /* 0x000fea000383ffff */
.L_x_22:
[----:B-1----:R-:W-:-:S04]  /*a030*/  MOV R7, UR6 ;  /* 0x0000000600077c02 */ /* 0x002fc80008000f00 */
[----:B------:R1:W2:Y:S03]  /*a040*/  SYNCS.PHASECHK.TRANS64.TRYWAIT P1, [R7+URZ+0x34400], R6 ;  /* 0x03440006070075a7 */ /* 0x0002a6000802017f */
[----:B--2---:R-:W-:Y:S05]  /*a050*/  @!P1 NANOSLEEP.SYNCS 0x989680 ;  /* 0x009896800000995d */ /* 0x004fea0003900000 */
[----:B------:R-:W2:Y:S02]  /*a060*/  @!P1 SYNCS.PHASECHK.TRANS64 P1, [R7+URZ+0x34400], R6 ;  /* 0x03440006070095a7 */ /* 0x000ea4000802007f */
[----:B--2---:R-:W-:Y:S05]  /*a070*/  @!P1 BRA `(.L_x_22) ;  /* 0xfffffffc00ec9947 */ /* 0x004fea000383ffff */
[----:B------:R-:W-:Y:S05]  /*a080*/  BRA `(.L_x_116) ;  /* 0xffffff9400647947 */ /* 0x000fea000383ffff */
.L_x_27:
[----:B-1----:R-:W-:-:S04]  /*a090*/  MOV R5, UR6 ;  /* 0x0000000600057c02 */ /* 0x002fc80008000f00 */
[----:B------:R1:W2:Y:S03]  /*a0a0*/  SYNCS.PHASECHK.TRANS64.TRYWAIT P2, [R5+URZ+0x34400], R4 ;  /* 0x03440004050075a7 */ /* 0x0002a6000804017f */
[----:B--2---:R-:W-:Y:S05]  /*a0b0*/  @!P2 NANOSLEEP.SYNCS 0x989680 ;  /* 0x009896800000a95d */ /* 0x004fea0003900000 */
[----:B------:R-:W2:Y:S02]  /*a0c0*/  @!P2 SYNCS.PHASECHK.TRANS64 P2, [R5+URZ+0x34400], R4 ;  /* 0x034400040500a5a7 */ /* 0x000ea4000804007f */
[----:B--2---:R-:W-:Y:S05]  /*a0d0*/  @!P2 BRA `(.L_x_27) ;  /* 0xfffffffc00eca947 */ /* 0x004fea000383ffff */
[----:B------:R-:W-:Y:S05]  /*a0e0*/  BRA `(.L_x_117) ;  /* 0xffffff9800787947 */ /* 0x000fea000383ffff */
.L_x_31:
[----:B-1----:R-:W-:-:S04]  /*a0f0*/  MOV R8, UR6 ;  /* 0x0000000600087c02 */ /* 0x002fc80008000f00 */
[----:B------:R1:W2:Y:S03]  /*a100*/  SYNCS.PHASECHK.TRANS64.TRYWAIT P2, [R8+URZ+0x34400], R7 ;  /* 0x03440007080075a7 */ /* 0x0002a6000804017f */
[----:B--2---:R-:W-:Y:S05]  /*a110*/  @!P2 NANOSLEEP.SYNCS 0x989680 ;  /* 0x009896800000a95d */ /* 0x004fea0003900000 */
[----:B------:R-:W2:Y:S02]  /*a120*/  @!P2 SYNCS.PHASECHK.TRANS64 P2, [R8+URZ+0x34400], R7 ;  /* 0x034400070800a5a7 */ /* 0x000ea4000804007f */
[----:B--2---:R-:W-:Y:S05]  /*a130*/  @!P2 BRA `(.L_x_31) ;  /* 0xfffffffc00eca947 */ /* 0x004fea000383ffff */
[----:B------:R-:W-:Y:S05]  /*a140*/  BRA `(.L_x_30) ;  /* 0xffffffc000207947 */ /* 0x000fea000383ffff */
.L_x_51:
[----:B-1----:R-:W-:-:S04]  /*a150*/  MOV R3, UR4 ;  /* 0x0000000400037c02 */ /* 0x002fc80008000f00 */
[----:B------:R1:W2:Y:S03]  /*a160*/  SYNCS.PHASECHK.TRANS64.TRYWAIT P1, [R3+URZ+0x34498], R0 ;  /* 0x03449800030075a7 */ /* 0x0002a6000802017f */
[----:B--2---:R-:W-:Y:S05]  /*a170*/  @!P1 NANOSLEEP.SYNCS 0x989680 ;  /* 0x009896800000995d */ /* 0x004fea0003900000 */
[----:B------:R-:W2:Y:S02]  /*a180*/  @!P1 SYNCS.PHASECHK.TRANS64 P1, [R3+URZ+0x34498], R0 ;  /* 0x03449800030095a7 */ /* 0x000ea4000802007f */
[----:B--2---:R-:W-:Y:S05]  /*a190*/  @!P1 BRA `(.L_x_51) ;  /* 0xfffffffc00ec9947 */ /* 0x004fea000383ffff */
[----:B------:R-:W-:Y:S05]  /*a1a0*/  BRA `(.L_x_118) ;  /* 0xffffffcc00607947 */ /* 0x000fea000383ffff */
.L_x_70:
[----:B------:R-:W-:Y:S01]  /*a1b0*/  BSSY B1, `(.L_x_119) ;  /* 0x0000006000017945 */ /* 0x000fe20003800000 */
[----:B------:R-:W-:-:S07]  /*a1c0*/  MOV R15, 0xffffffff ;  /* 0xffffffff000f7802 */ /* 0x000fce0000000f00 */
[----:B------:R-:W-:Y:S05]  /*a1d0*/  WARPSYNC.COLLECTIVE R15, `(.L_x_120) ;  /* 0x000000000f0c7348 */ /* 0x000fea0003c00000 */
[----:B------:R-:W-:Y:S02]  /*a1e0*/  ELECT P6, UR62, PT ;  /* 0x00000000003e782f */ /* 0x000fe400038c0000 */
[----:B------:R-:W-:Y:S01]  /*a1f0*/  MOV R14, UR62 ;  /* 0x0000003e000e7c02 */ /* 0x000fe20008000f00 */
[----:B------:R-:W-:Y:S10]  /*a200*/  ENDCOLLECTIVE ;  /* 0x000000000000791b */ /* 0x000ff40003800000 */
.L_x_120:
[----:B------:R-:W-:Y:S05]  /*a210*/  BSYNC B1 ;  /* 0x0000000000017941 */ /* 0x000fea0003800000 */
.L_x_119:
[----:B------:R-:W-:Y:S05]  /*a220*/  BRA `(.L_x_121) ;  /* 0xffffffe400807947 */ /* 0x000fea000383ffff */
.L_x_73:
[----:B-1----:R1:W2:Y:S02]  /*a230*/  SYNCS.PHASECHK.TRANS64.TRYWAIT P2, [R7+URZ+0x34460], R6 ;  /* 0x03446006070075a7 */ /* 0x0022a4000804017f */
[----:B--2---:R-:W-:Y:S05]  /*a240*/  @!P2 NANOSLEEP.SYNCS 0x989680 ;  /* 0x009896800000a95d */ /* 0x004fea0003900000 */
[----:B------:R-:W2:Y:S02]  /*a250*/  @!P2 SYNCS.PHASECHK.TRANS64 P2, [R7+URZ+0x34460], R6 ;  /* 0x034460060700a5a7 */ /* 0x000ea4000804007f */
[----:B--2---:R-:W-:Y:S05]  /*a260*/  @!P2 BRA `(.L_x_73) ;  /* 0xfffffffc00f0a947 */ /* 0x004fea000383ffff */
[----:B------:R-:W-:Y:S05]  /*a270*/  BRA `(.L_x_122) ;  /* 0xffffffe400a07947 */ /* 0x000fea000383ffff */
.L_x_78:
[----:B-1----:R1:W2:Y:S02]  /*a280*/  SYNCS.PHASECHK.TRANS64.TRYWAIT P2, [R7+URZ+0x344b0], R4 ;  /* 0x0344b004070075a7 */ /* 0x0022a4000804017f */
[----:B--2---:R-:W-:Y:S05]  /*a290*/  @!P2 NANOSLEEP.SYNCS 0x989680 ;  /* 0x009896800000a95d */ /* 0x004fea0003900000 */
[----:B------:R-:W2:Y:S02]  /*a2a0*/  @!P2 SYNCS.PHASECHK.TRANS64 P2, [R7+URZ+0x344b0], R4 ;  /* 0x0344b0040700a5a7 */ /* 0x000ea4000804007f */
[----:B--2---:R-:W-:Y:S05]  /*a2b0*/  @!P2 BRA `(.L_x_78) ;  /* 0xfffffffc00f0a947 */ /* 0x004fea000383ffff */
[----:B------:R-:W-:Y:S05]  /*a2c0*/  BRA `(.L_x_77) ;  /* 0xffffffe800447947 */ /* 0x000fea000383ffff */
.L_x_81:
[----:B-1----:R1:W2:Y:S02]  /*a2d0*/  SYNCS.PHASECHK.TRANS64.TRYWAIT P2, [R4+URZ+0x34460], R9 ;  /* 0x03446009040075a7 */ /* 0x0022a4000804017f */
[----:B--2---:R-:W-:Y:S05]  /*a2e0*/  @!P2 NANOSLEEP.SYNCS 0x989680 ;  /* 0x009896800000a95d */ /* 0x004fea0003900000 */
[----:B------:R-:W2:Y:S02]  /*a2f0*/  @!P2 SYNCS.PHASECHK.TRANS64 P2, [R4+URZ+0x34460], R9 ;  /* 0x034460090400a5a7 */ /* 0x000ea4000804007f */
[----:B--2---:R-:W-:Y:S05]  /*a300*/  @!P2 BRA `(.L_x_81) ;  /* 0xfffffffc00f0a947 */ /* 0x004fea000383ffff */
[----:B------:R-:W-:Y:S05]  /*a310*/  BRA `(.L_x_123) ;  /* 0xffffffe800587947 */ /* 0x000fea000383ffff */
.L_x_86:
[----:B------:R-:W-:Y:S01]  /*a320*/  BSSY B1, `(.L_x_124) ;  /* 0x0000006000017945 */ /* 0x000fe20003800000 */
[----:B------:R-:W-:-:S07]  /*a330*/  MOV R15, 0xffffffff ;  /* 0xffffffff000f7802 */ /* 0x000fce0000000f00 */
[----:B------:R-:W-:Y:S05]  /*a340*/  WARPSYNC.COLLECTIVE R15, `(.L_x_125) ;  /* 0x000000000f0c7348 */ /* 0x000fea0003c00000 */
[----:B------:R-:W-:Y:S02]  /*a350*/  ELECT P6, UR62, PT ;  /* 0x00000000003e782f */ /* 0x000fe400038c0000 */
[----:B------:R-:W-:Y:S01]  /*a360*/  MOV R14, UR62 ;  /* 0x0000003e000e7c02 */ /* 0x000fe20008000f00 */
[----:B------:R-:W-:Y:S10]  /*a370*/  ENDCOLLECTIVE ;  /* 0x000000000000791b */ /* 0x000ff40003800000 */
.L_x_125:
[----:B------:R-:W-:Y:S05]  /*a380*/  BSYNC B1 ;  /* 0x0000000000017941 */ /* 0x000fea0003800000 */
.L_x_124:
[----:B------:R-:W-:Y:S05]  /*a390*/  BRA `(.L_x_126) ;  /* 0xffffffec007c7947 */ /* 0x000fea000383ffff */
.L_x_89:
[----:B-1----:R1:W2:Y:S02]  /*a3a0*/  SYNCS.PHASECHK.TRANS64.TRYWAIT P4, [R8+URZ+0x34428], R7 ;  /* 0x03442807080075a7 */ /* 0x0022a4000808017f */
[----:B--2---:R-:W-:Y:S05]  /*a3b0*/  @!P4 NANOSLEEP.SYNCS 0x989680 ;  /* 0x009896800000c95d */ /* 0x004fea0003900000 */
[----:B------:R-:W2:Y:S02]  /*a3c0*/  @!P4 SYNCS.PHASECHK.TRANS64 P4, [R8+URZ+0x34428], R7 ;  /* 0x034428070800c5a7 */ /* 0x000ea4000808007f */
[----:B--2---:R-:W-:Y:S05]  /*a3d0*/  @!P4 BRA `(.L_x_89) ;  /* 0xfffffffc00f0c947 */ /* 0x004fea000383ffff */
[----:B------:R-:W-:Y:S05]  /*a3e0*/  BRA `(.L_x_127) ;  /* 0xffffffec00947947 */ /* 0x000fea000383ffff */
.L_x_94:
[----:B-1----:R1:W2:Y:S02]  /*a3f0*/  SYNCS.PHASECHK.TRANS64.TRYWAIT P4, [R4+URZ+0x344b0], R7 ;  /* 0x0344b007040075a7 */ /* 0x0022a4000808017f */
[----:B--2---:R-:W-:Y:S05]  /*a400*/  @!P4 NANOSLEEP.SYNCS 0x989680 ;  /* 0x009896800000c95d */ /* 0x004fea0003900000 */
[----:B------:R-:W2:Y:S02]  /*a410*/  @!P4 SYNCS.PHASECHK.TRANS64 P4, [R4+URZ+0x344b0], R7 ;  /* 0x0344b0070400c5a7 */ /* 0x000ea4000808007f */
[----:B--2---:R-:W-:Y:S05]  /*a420*/  @!P4 BRA `(.L_x_94) ;  /* 0xfffffffc00f0c947 */ /* 0x004fea000383ffff */
[----:B------:R-:W-:Y:S05]  /*a430*/  BRA `(.L_x_93) ;  /* 0xfffffff000387947 */ /* 0x000fea000383ffff */
.L_x_97:
[----:B-1----:R1:W2:Y:S02]  /*a440*/  SYNCS.PHASECHK.TRANS64.TRYWAIT P3, [R7+URZ+0x34428], R8 ;  /* 0x03442808070075a7 */ /* 0x0022a4000806017f */
[----:B--2---:R-:W-:Y:S05]  /*a450*/  @!P3 NANOSLEEP.SYNCS 0x989680 ;  /* 0x009896800000b95d */ /* 0x004fea0003900000 */
[----:B------:R-:W2:Y:S02]  /*a460*/  @!P3 SYNCS.PHASECHK.TRANS64 P3, [R7+URZ+0x34428], R8 ;  /* 0x034428080700b5a7 */ /* 0x000ea4000806007f */
[----:B--2---:R-:W-:Y:S05]  /*a470*/  @!P3 BRA `(.L_x_97) ;  /* 0xfffffffc00f0b947 */ /* 0x004fea000383ffff */
[----:B------:R-:W-:Y:S05]  /*a480*/  BRA `(.L_x_128) ;  /* 0xfffffff000507947 */ /* 0x000fea000383ffff */
.L_x_103:
[----:B-1----:R1:W2:Y:S02]  /*a490*/  SYNCS.PHASECHK.TRANS64.TRYWAIT P3, [R7+URZ+0x34428], R8 ;  /* 0x03442808070075a7 */ /* 0x0022a4000806017f */
[----:B--2---:R-:W-:Y:S05]  /*a4a0*/  @!P3 NANOSLEEP.SYNCS 0x989680 ;  /* 0x009896800000b95d */ /* 0x004fea0003900000 */
[----:B------:R-:W2:Y:S02]  /*a4b0*/  @!P3 SYNCS.PHASECHK.TRANS64 P3, [R7+URZ+0x34428], R8 ;  /* 0x034428080700b5a7 */ /* 0x000ea4000806007f */
[----:B--2---:R-:W-:Y:S05]  /*a4c0*/  @!P3 BRA `(.L_x_103) ;  /* 0xfffffffc00f0b947 */ /* 0x004fea000383ffff */
[----:B------:R-:W-:Y:S05]  /*a4d0*/  BRA `(.L_x_129) ;  /* 0xfffffff400147947 */ /* 0x000fea000383ffff */
.L_x_108:
[----:B-1----:R1:W2:Y:S02]  /*a4e0*/  SYNCS.PHASECHK.TRANS64.TRYWAIT P3, [R7+URZ+0x34428], R8 ;  /* 0x03442808070075a7 */ /* 0x0022a4000806017f */
[----:B--2---:R-:W-:Y:S05]  /*a4f0*/  @!P3 NANOSLEEP.SYNCS 0x989680 ;  /* 0x009896800000b95d */ /* 0x004fea0003900000 */
[----:B------:R-:W2:Y:S02]  /*a500*/  @!P3 SYNCS.PHASECHK.TRANS64 P3, [R7+URZ+0x34428], R8 ;  /* 0x034428080700b5a7 */ /* 0x000ea4000806007f */
[----:B--2---:R-:W-:Y:S05]  /*a510*/  @!P3 BRA `(.L_x_108) ;  /* 0xfffffffc00f0b947 */ /* 0x004fea000383ffff */
[----:B------:R-:W-:Y:S05]  /*a520*/  BRA `(.L_x_130) ;  /* 0xfffffff400b87947 */ /* 0x000fea000383ffff */
        .weak           $__internal_0_$__cuda_sm20_rcp_rn_f32_slowpath
        .type           $__internal_0_$__cuda_sm20_rcp_rn_f32_slowpath,@function
        .size           $__internal_0_$__cuda_sm20_rcp_rn_f32_slowpath,(.L_x_136 - $__internal_0_$__cuda_sm20_rcp_rn_f32_slowpath)
$__internal_0_$__cuda_sm20_rcp_rn_f32_slowpath:
[----:B------:R-:W-:Y:S01]  /*a530*/  SHF.L.U32 R0, R3, 0x1, RZ ;  /* 0x0000000103007819 */ /* 0x000fe200000006ff */
[----:B------:R-:W-:Y:S03]  /*a540*/  BSSY B2, `(.L_x_131) ;  /* 0x0000030000027945 */ /* 0x000fe60003800000 */
[----:B------:R-:W-:-:S04]  /*a550*/  SHF.R.U32.HI R21, RZ, 0x18, R0 ;  /* 0x00000018ff157819 */ /* 0x000fc80000011600 */
[----:B------:R-:W-:-:S13]  /*a560*/  ISETP.NE.U32.AND P0, PT, R21, RZ, PT ;  /* 0x000000ff1500720c */ /* 0x000fda0003f05070 */
[----:B------:R-:W-:Y:S05]  /*a570*/  @P0 BRA `(.L_x_132) ;  /* 0x0000000000280947 */ /* 0x000fea0003800000 */
[----:B------:R-:W-:-:S04]  /*a580*/  SHF.L.U32 R0, R3, 0x1, RZ ;  /* 0x0000000103007819 */ /* 0x000fc800000006ff */
[----:B------:R-:W-:-:S13]  /*a590*/  ISETP.NE.AND P0, PT, R0, RZ, PT ;  /* 0x000000ff0000720c */ /* 0x000fda0003f05270 */
[----:B------:R-:W-:Y:S01]  /*a5a0*/  @P0 FFMA R7, R3, 1.84467440737095516160e+19, RZ ;  /* 0x5f80000003070823 */ /* 0x000fe200000000ff */
[----:B------:R-:W-:Y:S08]  /*a5b0*/  @!P0 MUFU.RCP R6, R3 ;  /* 0x0000000300068308 */ /* 0x000ff00000001000 */
[----:B------:R-:W1:Y:S02]  /*a5c0*/  @P0 MUFU.RCP R0, R7 ;  /* 0x0000000700000308 */ /* 0x000e640000001000 */
[----:B-1----:R-:W-:-:S04]  /*a5d0*/  @P0 FFMA R12, R7, R0, -1 ;  /* 0xbf800000070c0423 */ /* 0x002fc80000000000 */
[----:B------:R-:W-:-:S04]  /*a5e0*/  @P0 FADD.FTZ R13, -R12, -RZ ;  /* 0x800000ff0c0d0221 */ /* 0x000fc80000010100 */
[----:B------:R-:W-:-:S04]  /*a5f0*/  @P0 FFMA R0, R0, R13, R0 ;  /* 0x0000000d00000223 */ /* 0x000fc80000000000 */
[----:B------:R-:W-:Y:S01]  /*a600*/  @P0 FFMA R6, R0, 1.84467440737095516160e+19, RZ ;  /* 0x5f80000000060823 */ /* 0x000fe200000000ff */
[----:B------:R-:W-:Y:S06]  /*a610*/  BRA `(.L_x_133) ;  /* 0x0000000000887947 */ /* 0x000fec0003800000 */
.L_x_132:
[----:B------:R-:W-:-:S04]  /*a620*/  IADD3 R22, R21, -0xfd, RZ ;  /* 0xffffff0315167810 */ /* 0x000fc80007ffe0ff */
[----:B------:R-:W-:-:S13]  /*a630*/  ISETP.GT.U32.AND P0, PT, R22, 0x1, PT ;  /* 0x000000011600780c */ /* 0x000fda0003f04070 */
[----:B------:R-:W-:Y:S05]  /*a640*/  @P0 BRA `(.L_x_134) ;  /* 0x0000000000780947 */ /* 0x000fea0003800000 */
[----:B------:R-:W-:Y:S02]  /*a650*/  LOP3.LUT R0, R3, 0x7fffff, RZ, 0xc0, !PT ;  /* 0x007fffff03007812 */ /* 0x000fe400078ec0ff */
[----:B------:R-:W-:Y:S02]  /*a660*/  MOV R13, 0x3 ;  /* 0x00000003000d7802 */ /* 0x000fe40000000f00 */
[----:B------:R-:W-:Y:S02]  /*a670*/  LOP3.LUT R0, R0, 0x3f800000, RZ, 0xfc, !PT ;  /* 0x3f80000000007812 */ /* 0x000fe400078efcff */
[----:B------:R-:W-:Y:S02]  /*a680*/  SHF.L.U32 R13, R13, R22, RZ ;  /* 0x000000160d0d7219 */ /* 0x000fe400000006ff */
[----:B------:R-:W1:Y:S02]  /*a690*/  MUFU.RCP R7, R0 ;  /* 0x0000000000077308 */ /* 0x000e640000001000 */
[----:B-1----:R-:W-:-:S04]  /*a6a0*/  FFMA R6, R0, R7, -1 ;  /* 0xbf80000000067423 */ /* 0x002fc80000000007 */
[----:B------:R-:W-:-:S04]  /*a6b0*/  FADD.FTZ R6, -R6, -RZ ;  /* 0x800000ff06067221 */ /* 0x000fc80000010100 */
[CCC-:B------:R-:W-:Y:S01]  /*a6c0*/  FFMA.RM R12, R7.reuse, R6.reuse, R7.reuse ;  /* 0x00000006070c7223 */ /* 0x1c0fe20000004007 */
[----:B------:R-:W-:-:S04]  /*a6d0*/  FFMA.RP R7, R7, R6, R7 ;  /* 0x0000000607077223 */ /* 0x000fc80000008007 */
[C---:B------:R-:W-:Y:S02]  /*a6e0*/  LOP3.LUT R6, R12.reuse, 0x7fffff, RZ, 0xc0, !PT ;  /* 0x007fffff0c067812 */ /* 0x040fe400078ec0ff */
[----:B------:R-:W-:Y:S02]  /*a6f0*/  FSETP.NEU.FTZ.AND P0, PT, R12, R7, PT ;  /* 0x000000070c00720b */ /* 0x000fe40003f1d000 */
[----:B------:R-:W-:Y:S02]  /*a700*/  LOP3.LUT R6, R6, 0x800000, RZ, 0xfc, !PT ;  /* 0x0080000006067812 */ /* 0x000fe400078efcff */
[----:B------:R-:W-:Y:S02]  /*a710*/  SEL R7, RZ, 0xffffffff, !P0 ;  /* 0xffffffffff077807 */ /* 0x000fe40004000000 */
[----:B------:R-:W-:Y:S02]  /*a720*/  LOP3.LUT R13, R13, R6, RZ, 0xc0, !PT ;  /* 0x000000060d0d7212 */ /* 0x000fe400078ec0ff */
[----:B------:R-:W-:-:S02]  /*a730*/  IADD3 R7, -R7, RZ, RZ ;  /* 0x000000ff07077210 */ /* 0x000fc40007ffe1ff */
[-C--:B------:R-:W-:Y:S02]  /*a740*/  SHF.R.U32.HI R13, RZ, R22.reuse, R13 ;  /* 0x00000016ff0d7219 */ /* 0x080fe4000001160d */
[----:B------:R-:W-:Y:S02]  /*a750*/  LOP3.LUT P1, RZ, R7, R22, R6, 0xf8, !PT ;  /* 0x0000001607ff7212 */ /* 0x000fe4000782f806 */
[C---:B------:R-:W-:Y:S02]  /*a760*/  LOP3.LUT P0, RZ, R13.reuse, 0x1, RZ, 0xc0, !PT ;  /* 0x000000010dff7812 */ /* 0x040fe4000780c0ff */
[----:B------:R-:W-:Y:S02]  /*a770*/  LOP3.LUT P2, RZ, R13, 0x2, RZ, 0xc0, !PT ;  /* 0x000000020dff7812 */ /* 0x000fe4000784c0ff */
[----:B------:R-:W-:Y:S02]  /*a780*/  IADD3 R7, R21, -0xfc, RZ ;  /* 0xffffff0415077810 */ /* 0x000fe40007ffe0ff */
[----:B------:R-:W-:-:S02]  /*a790*/  PLOP3.LUT P0, PT, P0, P1, P2, 0xe0, 0x0 ;  /* 0x000000000000781c */ /* 0x000fc40000703c20 */
[----:B------:R-:W-:Y:S02]  /*a7a0*/  LOP3.LUT P1, RZ, R3, 0x7fffff, RZ, 0xc0, !PT ;  /* 0x007fffff03ff7812 */ /* 0x000fe4000782c0ff */
[----:B------:R-:W-:Y:S02]  /*a7b0*/  SEL R0, RZ, 0x1, !P0 ;  /* 0x00000001ff007807 */ /* 0x000fe40004000000 */
[----:B------:R-:W-:Y:S02]  /*a7c0*/  SHF.R.U32.HI R6, RZ, R7, R6 ;  /* 0x00000007ff067219 */ /* 0x000fe40000011606 */
[----:B------:R-:W-:-:S04]  /*a7d0*/  IADD3 R0, -R0, RZ, RZ ;  /* 0x000000ff00007210 */ /* 0x000fc80007ffe1ff */
[----:B------:R-:W-:-:S13]  /*a7e0*/  ISETP.GE.AND P0, PT, R0, RZ, PT ;  /* 0x000000ff0000720c */ /* 0x000fda0003f06270 */
[----:B------:R-:W-:-:S04]  /*a7f0*/  @!P0 IADD3 R6, R6, 0x1, RZ ;  /* 0x0000000106068810 */ /* 0x000fc80007ffe0ff */
[----:B------:R-:W-:-:S04]  /*a800*/  @!P1 SHF.L.U32 R6, R6, 0x1, RZ ;  /* 0x0000000106069819 */ /* 0x000fc800000006ff */
[----:B------:R-:W-:Y:S01]  /*a810*/  LOP3.LUT R6, R6, 0x80000000, R3, 0xf8, !PT ;  /* 0x8000000006067812 */ /* 0x000fe200078ef803 */
[----:B------:R-:W-:Y:S06]  /*a820*/  BRA `(.L_x_133) ;  /* 0x0000000000047947 */ /* 0x000fec0003800000 */
.L_x_134:
[----:B------:R1:W2:Y:S02]  /*a830*/  MUFU.RCP R6, R3 ;  /* 0x0000000300067308 */ /* 0x0002a40000001000 */
.L_x_133:
[----:B------:R-:W-:Y:S05]  /*a840*/  BSYNC B2 ;  /* 0x0000000000027941 */ /* 0x000fea0003800000 */
.L_x_131:
[----:B--2---:R-:W-:Y:S02]  /*a850*/  MOV R0, R6 ;  /* 0x0000000600007202 */ /* 0x004fe40000000f00 */
[----:B------:R-:W-:Y:S02]  /*a860*/  MOV R6, R14 ;  /* 0x0000000e00067202 */ /* 0x000fe40000000f00 */
[----:B------:R-:W-:-:S04]  /*a870*/  MOV R7, 0x0 ;  /* 0x0000000000077802 */ /* 0x000fc80000000f00 */
[----:B-1----:R-:W-:Y:S05]  /*a880*/  RET.REL.NODEC R6 `(_ZN7cutlass13device_kernelINS_4fmha6kernel28FmhaKernelTmaWarpSpecializedINS1_10collective30FmhaMainloopTmaWarpSpecializedINS_10bfloat16_tEffN4cute5tupleIJNS7_1CILi128EEESA_SA_EEENS8_IJiNS9_ILi1EEENS8_IJiiEEEEEESE_SE_NS4_13DefaultFusionEJNS2_6OptionILNS2_3TagE0ENS9_ILb1EEEEENSG_ILSH_2ESI_EEEEENS4_15FmhaFwdEpilogueIS6_fNS8_IJNS9_ILi64EEESA_SA_EEEEENS2_23PersistentTileSchedulerEJSJ_SK_EEEEEvNT_6ParamsE) ;  /* 0xffffff5406dc7950 */ /* 0x002fea0003c3ffff */
.L_x_135:
[----:B------:R-:W-:-:S00]  /*a890*/  BRA `(.L_x_135) ;  /* 0xfffffffc00fc7947 */ /* 0x000fc0000383ffff */
[----:B------:R-:W-:-:S00]  /*a8a0*/  NOP ;  /* 0x0000000000007918 */ /* 0x000fc00000000000 */
        /* <DEDUP_REMOVED lines=13> */
.L_x_136:


//--------------------- .nv.global.init           --------------------------
	.section	.nv.global.init,"aw",@progbits
.nv.global.init:
	.type		$str$24,@object
	.size		$str$24,($str$25 - $str$24)
$str$24:
        /*0000*/ 	.byte	0x28, 0x61, 0x64, 0x64, 0x72, 0x65, 0x73, 0x73, 0x20, 0x26, 0x20, 0x6d, 0x61, 0x73, 0x6b, 0x29
        /*0010*/ 	.byte	0x20, 0x3d, 0x3d, 0x20, 0x30, 0x00
	.type		$str$25,@object
	.size		$str$25,(__unnamed_1 - $str$25)
$str$25:
        /*0016*/ 	.byte	0x2f, 0x74, 0x6d, 0x70, 0x2f, 0x63, 0x75, 0x74, 0x6c, 0x61, 0x73, 0x73, 0x5f, 0x73, 0x77, 0x65
        /*0026*/ 	.byte	0x65, 0x70, 0x5f, 0x73, 0x72, 0x63, 0x2f, 0x69, 0x6e, 0x63, 0x6c, 0x75, 0x64, 0x65, 0x2f, 0x63
        /*0036*/ 	.byte	0x75, 0x74, 0x65, 0x2f, 0x70, 0x6f, 0x69, 0x6e, 0x74, 0x65, 0x72, 0x5f, 0x66, 0x6c, 0x61, 0x67
        /*0046*/ 	.byte	0x67, 0x65, 0x64, 0x2e, 0x68, 0x70, 0x70, 0x00
	.type		__unnamed_1,@object
	.size		__unnamed_1,(__unnamed_2 - __unnamed_1)
__unnamed_1:
        /*004e*/ 	.byte	0x61, 0x75, 0x74, 0x6f, 0x20, 0x63, 0x75, 0x74, 0x65, 0x3a, 0x3a, 0x61, 0x73, 0x5f, 0x70, 0x6f
        /* <DEDUP_REMOVED lines=27> */
        /*020e*/ 	.byte	0x32, 0x30, 0x34, 0x38, 0x3e, 0x3e, 0x3e, 0x3e, 0x3e, 0x5d, 0x00
	.type		__unnamed_2,@object
	.size		__unnamed_2,(.L_1 - __unnamed_2)
__unnamed_2:
        /* <DEDUP_REMOVED lines=29> */
.L_1:


//--------------------- .nv.shared._ZN7cutlass13device_kernelINS_4fmha6kernel28FmhaKernelTmaWarpSpecializedINS1_10collective30FmhaMainloopTmaWarpSpecializedINS_10bfloat16_tEffN4cute5tupleIJNS7_1CILi128EEESA_SA_EEENS8_IJiNS9_ILi1EEENS8_IJiiEEEEEESE_SE_NS4_13DefaultFusionEJNS2_6OptionILNS2_3TagE0ENS9_ILb1EEEEENSG_ILSH_2ESI_EEEEENS4_15FmhaFwdEpilogueIS6_fNS8_IJNS9_ILi64EEESA_SA_EEEEENS2_23PersistentTileSchedulerEJSJ_SK_EEEEEvNT_6ParamsE --------------------------
	.section	.nv.shared._ZN7cutlass13device_kernelINS_4fmha6kernel28FmhaKernelTmaWarpSpecializedINS1_10collective30FmhaMainloopTmaWarpSpecializedINS_10bfloat16_tEffN4cute5tupleIJNS7_1CILi128EEESA_SA_EEENS8_IJiNS9_ILi1EEENS8_IJiiEEEEEESE_SE_NS4_13DefaultFusionEJNS2_6OptionILNS2_3TagE0ENS9_ILb1EEEEENSG_ILSH_2ESI_EEEEENS4_15FmhaFwdEpilogueIS6_fNS8_IJNS9_ILi64EEESA_SA_EEEEENS2_23PersistentTileSchedulerEJSJ_SK_EEEEEvNT_6ParamsE,"aw",@nobits
	.sectionflags	@""
	.align	16
	.zero		1024


//--------------------- .nv.shared.reserved.0     --------------------------
	.section	.nv.shared.reserved.0,"aw",@nobits
	.weak		__nv_reservedSMEM_offset_0_alias
	.size		__nv_reservedSMEM_offset_0_alias, 0, 0
	.other		__nv_reservedSMEM_offset_0_alias,@"STO_CUDA_RESERVED_SHARED STV_DEFAULT"
__nv_reservedSMEM_offset_0_alias:
	.zero		0


//--------------------- .nv.global                --------------------------
	.section	.nv.global,"aw",@nobits
.nv.global:
	.type		_ZN39_INTERNAL_cb11d62a_4_k_cu_764763ab_33714cute1_E,@object
	.size		_ZN39_INTERNAL_cb11d62a_4_k_cu_764763ab_33714cute1_E,(_ZN39_INTERNAL_cb11d62a_4_k_cu_764763ab_33714cuda3std3__45__cpo6cbeginE - _ZN39_INTERNAL_cb11d62a_4_k_cu_764763ab_33714cute1_E)
_ZN39_INTERNAL_cb11d62a_4_k_cu_764763ab_33714cute1_E:
	.zero		1
	.type		_ZN39_INTERNAL_cb11d62a_4_k_cu_764763ab_33714cuda3std3__45__cpo6cbeginE,@object
	.size		_ZN39_INTERNAL_cb11d62a_4_k_cu_764763ab_33714cuda3std3__45__cpo6cbeginE,(_ZN39_INTERNAL_cb11d62a_4_k_cu_764763ab_33714cuda3std3__48in_placeE - _ZN39_INTERNAL_cb11d62a_4_k_cu_764763ab_33714cuda3std3__45__cpo6cbeginE)
_ZN39_INTERNAL_cb11d62a_4_k_cu_764763ab_33714cuda3std3__45__cpo6cbeginE:
	.zero		1
	.type		_ZN39_INTERNAL_cb11d62a_4_k_cu_764763ab_33714cuda3std3__48in_placeE,@object
	.size		_ZN39_INTERNAL_cb11d62a_4_k_cu_764763ab_33714cuda3std3__48in_placeE,(_ZN39_INTERNAL_cb11d62a_4_k_cu_764763ab_33714cuda3std6ranges3__45__cpo9iter_moveE - _ZN39_INTERNAL_cb11d62a_4_k_cu_764763ab_33714cuda3std3__48in_placeE)
_ZN39_INTERNAL_cb11d62a_4_k_cu_764763ab_33714cuda3std3__48in_placeE:
	.zero		1
	.type		_ZN39_INTERNAL_cb11d62a_4_k_cu_764763ab_33714cuda3std6ranges3__45__cpo9iter_moveE,@object
	.size		_ZN39_INTERNAL_cb11d62a_4_k_cu_764763ab_33714cuda3std6ranges3__45__cpo9iter_moveE,(_ZN39_INTERNAL_cb11d62a_4_k_cu_764763ab_33714cuda3std3__45__cpo5beginE - _ZN39_INTERNAL_cb11d62a_4_k_cu_764763ab_33714cuda3std6ranges3__45__cpo9iter_moveE)
_ZN39_INTERNAL_cb11d62a_4_k_cu_764763ab_33714cuda3std6ranges3__45__cpo9iter_moveE:
	.zero		1
	.type		_ZN39_INTERNAL_cb11d62a_4_k_cu_764763ab_33714cuda3std3__45__cpo5beginE,@object
	.size		_ZN39_INTERNAL_cb11d62a_4_k_cu_764763ab_33714cuda3std3__45__cpo5beginE,(_ZN39_INTERNAL_cb11d62a_4_k_cu_764763ab_33714cuda3std3__441_GLOBAL__N__cb11d62a_4_k_cu_764763ab_33716ignoreE - _ZN39_INTERNAL_cb11d62a_4_k_cu_764763ab_33714cuda3std3__45__cpo5beginE)
_ZN39_INTERNAL_cb11d62a_4_k_cu_764763ab_33714cuda3std3__45__cpo5beginE:
	.zero		1
	.type		_ZN39_INTERNAL_cb11d62a_4_k_cu_764763ab_33714cuda3std3__441_GLOBAL__N__cb11d62a_4_k_cu_764763ab_33716ignoreE,@object
	.size		_ZN39_INTERNAL_cb11d62a_4_k_cu_764763ab_33714cuda3std3__441_GLOBAL__N__cb11d62a_4_k_cu_764763ab_33716ignoreE,(_ZN39_INTERNAL_cb11d62a_4_k_cu_764763ab_33714cute7productE - _ZN39_INTERNAL_cb11d62a_4_k_cu_764763ab_33714cuda3std3__441_GLOBAL__N__cb11d62a_4_k_cu_764763ab_33716ignoreE)
_ZN39_INTERNAL_cb11d62a_4_k_cu_764763ab_33714cuda3std3__441_GLOBAL__N__cb11d62a_4_k_cu_764763ab_33716ignoreE:
	.zero		1
	.type		_ZN39_INTERNAL_cb11d62a_4_k_cu_764763ab_33714cute7productE,@object
	.size		_ZN39_INTERNAL_cb11d62a_4_k_cu_764763ab_33714cute7productE,(_ZN39_INTERNAL_cb11d62a_4_k_cu_764763ab_33714cuda3std3__45__cpo3endE - _ZN39_INTERNAL_cb11d62a_4_k_cu_764763ab_33714cute7productE)
_ZN39_INTERNAL_cb11d62a_4_k_cu_764763ab_33714cute7productE:
	.zero		1
	.type		_ZN39_INTERNAL_cb11d62a_4_k_cu_764763ab_33714cuda3std3__45__cpo3endE,@object
	.size		_ZN39_INTERNAL_cb11d62a_4_k_cu_764763ab_33714cuda3std3__45__cpo3endE,(_ZN39_INTERNAL_cb11d62a_4_k_cu_764763ab_33714cuda3std3__419piecewise_constructE - _ZN39_INTERNAL_cb11d62a_4_k_cu_764763ab_33714cuda3std3__45__cpo3endE)
_ZN39_INTERNAL_cb11d62a_4_k_cu_764763ab_33714cuda3std3__45__cpo3endE:
	.zero		1
	.type		_ZN39_INTERNAL_cb11d62a_4_k_cu_764763ab_33714cuda3std3__419piecewise_constructE,@object
	.size		_ZN39_INTERNAL_cb11d62a_4_k_cu_764763ab_33714cuda3std3__419piecewise_constructE,(_ZN39_INTERNAL_cb11d62a_4_k_cu_764763ab_33714cuda3std3__45__cpo4cendE - _ZN39_INTERNAL_cb11d62a_4_k_cu_764763ab_33714cuda3std3__419piecewise_constructE)
_ZN39_INTERNAL_cb11d62a_4_k_cu_764763ab_33714cuda3std3__419piecewise_constructE:
	.zero		1
	.type		_ZN39_INTERNAL_cb11d62a_4_k_cu_764763ab_33714cuda3std3__45__cpo4cendE,@object
	.size		_ZN39_INTERNAL_cb11d62a_4_k_cu_764763ab_33714cuda3std3__45__cpo4cendE,(_ZN39_INTERNAL_cb11d62a_4_k_cu_764763ab_33714cuda3std6ranges3__45__cpo4swapE - _ZN39_INTERNAL_cb11d62a_4_k_cu_764763ab_33714cuda3std3__45__cpo4cendE)
_ZN39_INTERNAL_cb11d62a_4_k_cu_764763ab_33714cuda3std3__45__cpo4cendE:
	.zero		1
	.type		_ZN39_INTERNAL_cb11d62a_4_k_cu_764763ab_33714cuda3std6ranges3__45__cpo4swapE,@object
	.size		_ZN39_INTERNAL_cb11d62a_4_k_cu_764763ab_33714cuda3std6ranges3__45__cpo4swapE,(.L_9 - _ZN39_INTERNAL_cb11d62a_4_k_cu_764763ab_33714cuda3std6ranges3__45__cpo4swapE)
_ZN39_INTERNAL_cb11d62a_4_k_cu_764763ab_33714cuda3std6ranges3__45__cpo4swapE:
	.zero		1
.L_9:


//--------------------- .nv.constant0._ZN7cutlass13device_kernelINS_4fmha6kernel28FmhaKernelTmaWarpSpecializedINS1_10collective30FmhaMainloopTmaWarpSpecializedINS_10bfloat16_tEffN4cute5tupleIJNS7_1CILi128EEESA_SA_EEENS8_IJiNS9_ILi1EEENS8_IJiiEEEEEESE_SE_NS4_13DefaultFusionEJNS2_6OptionILNS2_3TagE0ENS9_ILb1EEEEENSG_ILSH_2ESI_EEEEENS4_15FmhaFwdEpilogueIS6_fNS8_IJNS9_ILi64EEESA_SA_EEEEENS2_23PersistentTileSchedulerEJSJ_SK_EEEEEvNT_6ParamsE --------------------------
	.section	.nv.constant0._ZN7cutlass13device_kernelINS_4fmha6kernel28FmhaKernelTmaWarpSpecializedINS1_10collective30FmhaMainloopTmaWarpSpecializedINS_10bfloat16_tEffN4cute5tupleIJNS7_1CILi128EEESA_SA_EEENS8_IJiNS9_ILi1EEENS8_IJiiEEEEEESE_SE_NS4_13DefaultFusionEJNS2_6OptionILNS2_3TagE0ENS9_ILb1EEEEENSG_ILSH_2ESI_EEEEENS4_15FmhaFwdEpilogueIS6_fNS8_IJNS9_ILi64EEESA_SA_EEEEENS2_23PersistentTileSchedulerEJSJ_SK_EEEEEvNT_6ParamsE,"a",@progbits
	.sectionflags	@""
	.align	4
.nv.constant0._ZN7cutlass13device_kernelINS_4fmha6kernel28FmhaKernelTmaWarpSpecializedINS1_10collective30FmhaMainloopTmaWarpSpecializedINS_10bfloat16_tEffN4cute5tupleIJNS7_1CILi128EEESA_SA_EEENS8_IJiNS9_ILi1EEENS8_IJiiEEEEEESE_SE_NS4_13DefaultFusionEJNS2_6OptionILNS2_3TagE0ENS9_ILb1EEEEENSG_ILSH_2ESI_EEEEENS4_15FmhaFwdEpilogueIS6_fNS8_IJNS9_ILi64EEESA_SA_EEEEENS2_23PersistentTileSchedulerEJSJ_SK_EEEEEvNT_6ParamsE:
	.zero		2688


//--------------------- SYMBOLS --------------------------

	.type		.nv.reservedSmem.offset0,@object
	.size		.nv.reservedSmem.offset0,0x4
	.type		__assertfail,@function
